	.target	sm_90a

	.elftype	@"ET_EXEC"


//--------------------- .note.nv.tkinfo           --------------------------
	.section	.note.nv.tkinfo,"",@"SHT_NOTE"
	.sectionflags	@"SHF_NOTE_NV_TKINFO"
	.tkinfo
        /*0018*/ 	.word	0x00000002
        /*0030*/ 	.string	""
        /*0030*/ 	.string	"ptxas"
        /*0030*/ 	.string	"Cuda compilation tools, release 13.0, V13.0.88"
        /*0030*/ 	.string	"Build cuda_13.0.r13.0/compiler.36424714_0"
        /*0030*/ 	.string	"-arch sm_90a -m 64 "



//--------------------- .note.nv.cuinfo           --------------------------
	.section	.note.nv.cuinfo,"",@"SHT_NOTE"
	.sectionflags	@"SHF_NOTE_NV_CUINFO"
        /*0018*/ 	.short	0x0002
        /*001a*/ 	.short	0x005a
        /*001c*/ 	.short	0x0082
	.zero		2


//--------------------- .nv.info                  --------------------------
	.section	.nv.info,"",@"SHT_CUDA_INFO"
	.align	4


	//----- nvinfo : EIATTR_REGCOUNT
	.align		4
        /*0000*/ 	.byte	0x04, 0x2f
        /*0002*/ 	.short	(.L_15 - .L_14)
	.align		4
.L_14:
        /*0004*/ 	.word	index@(_ZN7cutlass13device_kernelINS_4gemm6kernel13GemmUniversalIN4cute5tupleIJiiiiEEENS1_10collective13CollectiveMmaINS1_34MainloopSm90TmaGmmaWarpSpecializedILi5ENS5_IJNS4_1CILi1EEESB_SB_EEENS1_35KernelTmaWarpSpecializedCooperativeEEENS5_IJNSA_ILi128EEENSA_ILi256EEENSA_ILi32EEEEEEfNS5_IJlSB_lEEEfSJ_NS4_8TiledMMAINS4_8MMA_AtomIJNS4_4SM904GMMA30MMA_64x256x8_F32TF32TF32_SS_TNILNSN_7ScaleInE1ELSP_1EEEEEENS4_6LayoutINS5_IJNSA_ILi2EEESB_SB_EEENS5_IJSB_NSA_ILi0EEESV_EEEEENS5_IJNS4_10UnderscoreESY_SY_EEEEENS4_13SM90_TMA_LOADENS4_14ComposedLayoutINS4_7SwizzleILi3ELi4ELi3EEENS4_18smem_ptr_flag_bitsILi32EEENSS_INS5_IJNSA_ILi8EEESH_EEENS5_IJSH_SB_EEEEEEEvNS4_8identityES11_S1B_vS1C_EENS_8epilogue10collective6detail29Sm90TmaWarpSpecializedAdapterINS1F_15DefaultEpilogueIfSJ_SJ_NS1E_6thread17LinearCombinationIfLi1EffLNS1J_9ScaleType4KindE0ELNS_15FloatRoundStyleE2EfEENS1_15EpilogueDefaultEEEEEvvEEEEvNT_6ParamsE)
        /*0008*/ 	.word	0x000000a8


	//----- nvinfo : EIATTR_FRAME_SIZE
	.align		4
.L_15:
        /*000c*/ 	.byte	0x04, 0x11
        /*000e*/ 	.short	(.L_17 - .L_16)
	.align		4
.L_16:
        /*0010*/ 	.word	index@(_ZN7cutlass13device_kernelINS_4gemm6kernel13GemmUniversalIN4cute5tupleIJiiiiEEENS1_10collective13CollectiveMmaINS1_34MainloopSm90TmaGmmaWarpSpecializedILi5ENS5_IJNS4_1CILi1EEESB_SB_EEENS1_35KernelTmaWarpSpecializedCooperativeEEENS5_IJNSA_ILi128EEENSA_ILi256EEENSA_ILi32EEEEEEfNS5_IJlSB_lEEEfSJ_NS4_8TiledMMAINS4_8MMA_AtomIJNS4_4SM904GMMA30MMA_64x256x8_F32TF32TF32_SS_TNILNSN_7ScaleInE1ELSP_1EEEEEENS4_6LayoutINS5_IJNSA_ILi2EEESB_SB_EEENS5_IJSB_NSA_ILi0EEESV_EEEEENS5_IJNS4_10UnderscoreESY_SY_EEEEENS4_13SM90_TMA_LOADENS4_14ComposedLayoutINS4_7SwizzleILi3ELi4ELi3EEENS4_18smem_ptr_flag_bitsILi32EEENSS_INS5_IJNSA_ILi8EEESH_EEENS5_IJSH_SB_EEEEEEEvNS4_8identityES11_S1B_vS1C_EENS_8epilogue10collective6detail29Sm90TmaWarpSpecializedAdapterINS1F_15DefaultEpilogueIfSJ_SJ_NS1E_6thread17LinearCombinationIfLi1EffLNS1J_9ScaleType4KindE0ELNS_15FloatRoundStyleE2EfEENS1_15EpilogueDefaultEEEEEvvEEEEvNT_6ParamsE)
        /*0014*/ 	.word	0x00000000


	//----- nvinfo : EIATTR_MIN_STACK_SIZE
	.align		4
.L_17:
        /*0018*/ 	.byte	0x04, 0x12
        /*001a*/ 	.short	(.L_19 - .L_18)
	.align		4
.L_18:
        /*001c*/ 	.word	index@(_ZN7cutlass13device_kernelINS_4gemm6kernel13GemmUniversalIN4cute5tupleIJiiiiEEENS1_10collective13CollectiveMmaINS1_34MainloopSm90TmaGmmaWarpSpecializedILi5ENS5_IJNS4_1CILi1EEESB_SB_EEENS1_35KernelTmaWarpSpecializedCooperativeEEENS5_IJNSA_ILi128EEENSA_ILi256EEENSA_ILi32EEEEEEfNS5_IJlSB_lEEEfSJ_NS4_8TiledMMAINS4_8MMA_AtomIJNS4_4SM904GMMA30MMA_64x256x8_F32TF32TF32_SS_TNILNSN_7ScaleInE1ELSP_1EEEEEENS4_6LayoutINS5_IJNSA_ILi2EEESB_SB_EEENS5_IJSB_NSA_ILi0EEESV_EEEEENS5_IJNS4_10UnderscoreESY_SY_EEEEENS4_13SM90_TMA_LOADENS4_14ComposedLayoutINS4_7SwizzleILi3ELi4ELi3EEENS4_18smem_ptr_flag_bitsILi32EEENSS_INS5_IJNSA_ILi8EEESH_EEENS5_IJSH_SB_EEEEEEEvNS4_8identityES11_S1B_vS1C_EENS_8epilogue10collective6detail29Sm90TmaWarpSpecializedAdapterINS1F_15DefaultEpilogueIfSJ_SJ_NS1E_6thread17LinearCombinationIfLi1EffLNS1J_9ScaleType4KindE0ELNS_15FloatRoundStyleE2EfEENS1_15EpilogueDefaultEEEEEvvEEEEvNT_6ParamsE)
        /*0020*/ 	.word	0x00000000
.L_19:


//--------------------- .nv.compat                --------------------------
	.section	.nv.compat,"",@"SHT_CUDA_COMPAT_INFO"
	.align	4
        /*0000*/ 	.byte	0x02, 0x09, 0x01, 0x00, 0x02, 0x02, 0x04, 0x00, 0x02, 0x05, 0x05, 0x00, 0x03, 0x07, 0x01, 0x01
        /*0010*/ 	.byte	0x02, 0x03, 0x01, 0x00, 0x02, 0x06, 0x01, 0x00, 0x04, 0x0b, 0x08, 0x00, 0x00, 0x00, 0x00, 0x00
        /*0020*/ 	.byte	0x00, 0x00, 0x00, 0x00


//--------------------- .nv.info._ZN7cutlass13device_kernelINS_4gemm6kernel13GemmUniversalIN4cute5tupleIJiiiiEEENS1_10collective13CollectiveMmaINS1_34MainloopSm90TmaGmmaWarpSpecializedILi5ENS5_IJNS4_1CILi1EEESB_SB_EEENS1_35KernelTmaWarpSpecializedCooperativeEEENS5_IJNSA_ILi128EEENSA_ILi256EEENSA_ILi32EEEEEEfNS5_IJlSB_lEEEfSJ_NS4_8TiledMMAINS4_8MMA_AtomIJNS4_4SM904GMMA30MMA_64x256x8_F32TF32TF32_SS_TNILNSN_7ScaleInE1ELSP_1EEEEEENS4_6LayoutINS5_IJNSA_ILi2EEESB_SB_EEENS5_IJSB_NSA_ILi0EEESV_EEEEENS5_IJNS4_10UnderscoreESY_SY_EEEEENS4_13SM90_TMA_LOADENS4_14ComposedLayoutINS4_7SwizzleILi3ELi4ELi3EEENS4_18smem_ptr_flag_bitsILi32EEENSS_INS5_IJNSA_ILi8EEESH_EEENS5_IJSH_SB_EEEEEEEvNS4_8identityES11_S1B_vS1C_EENS_8epilogue10collective6detail29Sm90TmaWarpSpecializedAdapterINS1F_15DefaultEpilogueIfSJ_SJ_NS1E_6thread17LinearCombinationIfLi1EffLNS1J_9ScaleType4KindE0ELNS_15FloatRoundStyleE2EfEENS1_15EpilogueDefaultEEEEEvvEEEEvNT_6ParamsE --------------------------
	.section	.nv.info._ZN7cutlass13device_kernelINS_4gemm6kernel13GemmUniversalIN4cute5tupleIJiiiiEEENS1_10collective13CollectiveMmaINS1_34MainloopSm90TmaGmmaWarpSpecializedILi5ENS5_IJNS4_1CILi1EEESB_SB_EEENS1_35KernelTmaWarpSpecializedCooperativeEEENS5_IJNSA_ILi128EEENSA_ILi256EEENSA_ILi32EEEEEEfNS5_IJlSB_lEEEfSJ_NS4_8TiledMMAINS4_8MMA_AtomIJNS4_4SM904GMMA30MMA_64x256x8_F32TF32TF32_SS_TNILNSN_7ScaleInE1ELSP_1EEEEEENS4_6LayoutINS5_IJNSA_ILi2EEESB_SB_EEENS5_IJSB_NSA_ILi0EEESV_EEEEENS5_IJNS4_10UnderscoreESY_SY_EEEEENS4_13SM90_TMA_LOADENS4_14ComposedLayoutINS4_7SwizzleILi3ELi4ELi3EEENS4_18smem_ptr_flag_bitsILi32EEENSS_INS5_IJNSA_ILi8EEESH_EEENS5_IJSH_SB_EEEEEEEvNS4_8identityES11_S1B_vS1C_EENS_8epilogue10collective6detail29Sm90TmaWarpSpecializedAdapterINS1F_15DefaultEpilogueIfSJ_SJ_NS1E_6thread17LinearCombinationIfLi1EffLNS1J_9ScaleType4KindE0ELNS_15FloatRoundStyleE2EfEENS1_15EpilogueDefaultEEEEEvvEEEEvNT_6ParamsE,"",@"SHT_CUDA_INFO"
	.sectionflags	@""
	.align	4


	//----- nvinfo : EIATTR_CUDA_API_VERSION
	.align		4
        /*0000*/ 	.byte	0x04, 0x37
        /*0002*/ 	.short	(.L_21 - .L_20)
.L_20:
        /*0004*/ 	.word	0x00000082


	//----- nvinfo : EIATTR_KPARAM_INFO
	.align		4
.L_21:
        /*0008*/ 	.byte	0x04, 0x17
        /*000a*/ 	.short	(.L_23 - .L_22)
.L_22:
        /*000c*/ 	.word	0x00000000
        /*0010*/ 	.short	0x0000
        /*0012*/ 	.short	0x0070
        /*0014*/ 	.byte	0x00, 0xf0, 0x01, 0x10


	//----- nvinfo : EIATTR_SPARSE_MMA_MASK
	.align		4
.L_23:
        /*0018*/ 	.byte	0x03, 0x50
        /*001a*/ 	.short	0x0000


	//----- nvinfo : EIATTR_MAXREG_COUNT
	.align		4
        /*001c*/ 	.byte	0x03, 0x1b
        /*001e*/ 	.short	0x00a8


	//----- nvinfo : EIATTR_NUM_BARRIERS
	.align		4
        /*0020*/ 	.byte	0x02, 0x4c
        /*0022*/ 	.byte	0x01
	.zero		1


	//----- nvinfo : EIATTR_EXTERNS
	.align		4
        /*0024*/ 	.byte	0x04, 0x0f
        /*0026*/ 	.short	(.L_25 - .L_24)


	//   ....[0]....
	.align		4
.L_24:
        /*0028*/ 	.word	index@(__assertfail)


	//----- nvinfo : EIATTR_MERCURY_ISA_VERSION
	.align		4
.L_25:
        /*002c*/ 	.byte	0x03, 0x5f
        /*002e*/ 	.short	0x0101


	//----- nvinfo : EIATTR_INT_WARP_WIDE_INSTR_OFFSETS
	.align		4
        /*0030*/ 	.byte	0x04, 0x31
        /*0032*/ 	.short	(.L_27 - .L_26)


	//   ....[0]....
.L_26:
        /*0034*/ 	.word	0x000003d0


	//   ....[1]....
        /*0038*/ 	.word	0x00000400


	//   ....[2]....
        /*003c*/ 	.word	0x000004e0


	//----- nvinfo : EIATTR_COOP_GROUP_MASK_REGIDS
	.align		4
.L_27:
        /*0040*/ 	.byte	0x04, 0x29
        /*0042*/ 	.short	(.L_29 - .L_28)


	//   ....[0]....
.L_28:
        /*0044*/ 	.word	0xffffffff


	//   ....[1]....
        /*0048*/ 	.word	0xffffffff


	//   ....[2]....
        /*004c*/ 	.word	0xffffffff


	//   ....[3]....
        /*0050*/ 	.word	0xffffffff


	//   ....[4]....
        /*0054*/ 	.word	0xffffffff


	//----- nvinfo : EIATTR_COOP_GROUP_INSTR_OFFSETS
	.align		4
.L_29:
        /*0058*/ 	.byte	0x04, 0x28
        /*005a*/ 	.short	(.L_31 - .L_30)


	//   ....[0]....
.L_30:
        /*005c*/ 	.word	0x00000060


	//   ....[1]....
        /*0060*/ 	.word	0x00000070


	//   ....[2]....
        /*0064*/ 	.word	0x00000130


	//   ....[3]....
        /*0068*/ 	.word	0x000002e0


	//   ....[4]....
        /*006c*/ 	.word	0x00000f90


	//----- nvinfo : EIATTR_REG_RECONFIG
	.align		4
.L_31:
        /*0070*/ 	.byte	0x01, 0x54
	.zero		2


	//----- nvinfo : EIATTR_SYSCALL_OFFSETS
	.align		4
        /*0074*/ 	.byte	0x04, 0x46
        /*0076*/ 	.short	(.L_33 - .L_32)


	//   ....[0]....
.L_32:
        /*0078*/ 	.word	0x00001150


	//----- nvinfo : EIATTR_MBARRIER_INSTR_OFFSETS
	.align		4
.L_33:
        /*007c*/ 	.byte	0x04, 0x39
        /*007e*/ 	.short	(.L_35 - .L_34)


	//   ....[0]....
.L_34:
        /*0080*/ 	.word	0x00000230
        /*0084*/ 	.word	0x000000ff
        /*0088*/ 	.word	0x00000000
        /*008c*/ 	.short	0x0100
        /*008e*/ 	.byte	0x08
	.zero		1


	//   ....[1]....
        /*0090*/ 	.word	0x00000240
        /*0094*/ 	.word	0x000000ff
        /*0098*/ 	.word	0x00000028
        /*009c*/ 	.short	0x0100
        /*009e*/ 	.byte	0x08
	.zero		1


	//   ....[2]....
        /*00a0*/ 	.word	0x00000250
        /*00a4*/ 	.word	0x000000ff
        /*00a8*/ 	.word	0x00000008
        /*00ac*/ 	.short	0x0100
        /*00ae*/ 	.byte	0x08
	.zero		1


	//   ....[3]....
        /*00b0*/ 	.word	0x00000260
        /*00b4*/ 	.word	0x000000ff
        /*00b8*/ 	.word	0x00000030
        /*00bc*/ 	.short	0x0100
        /*00be*/ 	.byte	0x08
	.zero		1


	//   ....[4]....
        /*00c0*/ 	.word	0x00000270
        /*00c4*/ 	.word	0x000000ff
        /*00c8*/ 	.word	0x00000010
        /*00cc*/ 	.short	0x0100
        /*00ce*/ 	.byte	0x08
	.zero		1


	//   ....[5]....
        /*00d0*/ 	.word	0x00000280
        /*00d4*/ 	.word	0x000000ff
        /*00d8*/ 	.word	0x00000038
        /*00dc*/ 	.short	0x0100
        /*00de*/ 	.byte	0x08
	.zero		1


	//   ....[6]....
        /*00e0*/ 	.word	0x00000290
        /*00e4*/ 	.word	0x000000ff
        /*00e8*/ 	.word	0x00000018
        /*00ec*/ 	.short	0x0100
        /*00ee*/ 	.byte	0x08
	.zero		1


	//   ....[7]....
        /*00f0*/ 	.word	0x000002a0
        /*00f4*/ 	.word	0x000000ff
        /*00f8*/ 	.word	0x00000040
        /*00fc*/ 	.short	0x0100
        /*00fe*/ 	.byte	0x08
	.zero		1


	//   ....[8]....
        /*0100*/ 	.word	0x000002b0
        /*0104*/ 	.word	0x000000ff
        /*0108*/ 	.word	0x00000020
        /*010c*/ 	.short	0x0100
        /*010e*/ 	.byte	0x08
	.zero		1


	//   ....[9]....
        /*0110*/ 	.word	0x000002c0
        /*0114*/ 	.word	0x000000ff
        /*0118*/ 	.word	0x00000048
        /*011c*/ 	.short	0x0100
        /*011e*/ 	.byte	0x08
	.zero		1


	//   ....[10]....
        /*0120*/ 	.word	0x00000550
        /*0124*/ 	.word	0x000000ff
        /*0128*/ 	.word	0x00000060
        /*012c*/ 	.short	0x0100
        /*012e*/ 	.byte	0x06
	.zero		1


	//   ....[11]....
        /*0130*/ 	.word	0x000005b0
        /*0134*/ 	.word	0x000000ff
        /*0138*/ 	.word	0x00000068
        /*013c*/ 	.short	0x0100
        /*013e*/ 	.byte	0x06
	.zero		1


	//   ....[12]....
        /*0140*/ 	.word	0x000011d0
        /*0144*/ 	.word	0x00000003
        /*0148*/ 	.word	0x00000000
        /*014c*/ 	.short	0x010a
        /*014e*/ 	.byte	0x3f
	.zero		1


	//   ....[13]....
        /*0150*/ 	.word	0x00001210
        /*0154*/ 	.word	0x00000003
        /*0158*/ 	.word	0x00000000
        /*015c*/ 	.short	0x010a
        /*015e*/ 	.byte	0x3f
	.zero		1


	//   ....[14]....
        /*0160*/ 	.word	0x000015e0
        /*0164*/ 	.word	0x000000ff
        /*0168*/ 	.word	0x00000000
        /*016c*/ 	.short	0x010a
        /*016e*/ 	.byte	0x08
	.zero		1


	//   ....[15]....
        /*0170*/ 	.word	0x00001620
        /*0174*/ 	.word	0x000000ff
        /*0178*/ 	.word	0x00000000
        /*017c*/ 	.short	0x010a
        /*017e*/ 	.byte	0x08
	.zero		1


	//   ....[16]....
        /*0180*/ 	.word	0x000018b0
        /*0184*/ 	.word	0x000000ff
        /*0188*/ 	.word	0x00000000
        /*018c*/ 	.short	0x0101
        /*018e*/ 	.byte	0x08
	.zero		1


	//   ....[17]....
        /*0190*/ 	.word	0x00001ab0
        /*0194*/ 	.word	0x000000ff
        /*0198*/ 	.word	0x00000000
        /*019c*/ 	.short	0x0101
        /*019e*/ 	.byte	0x06
	.zero		1


	//   ....[18]....
        /*01a0*/ 	.word	0x000090f0
        /*01a4*/ 	.word	0x0000000e
        /*01a8*/ 	.word	0x00000028
        /*01ac*/ 	.short	0x010a
        /*01ae*/ 	.byte	0x3f
	.zero		1


	//   ....[19]....
        /*01b0*/ 	.word	0x00009470
        /*01b4*/ 	.word	0x00000006
        /*01b8*/ 	.word	0x00000068
        /*01bc*/ 	.short	0x0101
        /*01be*/ 	.byte	0x3f
	.zero		1


	//   ....[20]....
        /*01c0*/ 	.word	0x00009ba0
        /*01c4*/ 	.word	0x00000007
        /*01c8*/ 	.word	0x00000000
        /*01cc*/ 	.short	0x010a
        /*01ce*/ 	.byte	0x3f
	.zero		1


	//   ....[21]....
        /*01d0*/ 	.word	0x00009c20
        /*01d4*/ 	.word	0x00000009
        /*01d8*/ 	.word	0x00000000
        /*01dc*/ 	.short	0x010a
        /*01de*/ 	.byte	0x3f
	.zero		1


	//   ....[22]....
        /*01e0*/ 	.word	0x00009cb0
        /*01e4*/ 	.word	0x00000006
        /*01e8*/ 	.word	0x00000000
        /*01ec*/ 	.short	0x010a
        /*01ee*/ 	.byte	0x3f
	.zero		1


	//   ....[23]....
        /*01f0*/ 	.word	0x00009d40
        /*01f4*/ 	.word	0x00000009
        /*01f8*/ 	.word	0x00000000
        /*01fc*/ 	.short	0x010a
        /*01fe*/ 	.byte	0x3f
	.zero		1


	//   ....[24]....
        /*0200*/ 	.word	0x00009dd0
        /*0204*/ 	.word	0x00000003
        /*0208*/ 	.word	0x00000000
        /*020c*/ 	.short	0x010a
        /*020e*/ 	.byte	0x3f
	.zero		1


	//   ....[25]....
        /*0210*/ 	.word	0x00009e30
        /*0214*/ 	.word	0x00000003
        /*0218*/ 	.word	0x00000000
        /*021c*/ 	.short	0x010a
        /*021e*/ 	.byte	0x3f
	.zero		1


	//   ....[26]....
        /*0220*/ 	.word	0x00009e90
        /*0224*/ 	.word	0x00000004
        /*0228*/ 	.word	0x00000000
        /*022c*/ 	.short	0x010a
        /*022e*/ 	.byte	0x3f
	.zero		1


	//   ....[27]....
        /*0230*/ 	.word	0x00009f60
        /*0234*/ 	.word	0x0000000e
        /*0238*/ 	.word	0x00000028
        /*023c*/ 	.short	0x010a
        /*023e*/ 	.byte	0x3f
	.zero		1


	//   ....[28]....
        /*0240*/ 	.word	0x0000a030
        /*0244*/ 	.word	0x00000007
        /*0248*/ 	.word	0x00000000
        /*024c*/ 	.short	0x010a
        /*024e*/ 	.byte	0x3f
	.zero		1


	//   ....[29]....
        /*0250*/ 	.word	0x0000a080
        /*0254*/ 	.word	0x00000009
        /*0258*/ 	.word	0x00000000
        /*025c*/ 	.short	0x010a
        /*025e*/ 	.byte	0x3f
	.zero		1


	//   ....[30]....
        /*0260*/ 	.word	0x0000a0d0
        /*0264*/ 	.word	0x00000006
        /*0268*/ 	.word	0x00000000
        /*026c*/ 	.short	0x010a
        /*026e*/ 	.byte	0x3f
	.zero		1


	//   ....[31]....
        /*0270*/ 	.word	0x0000a120
        /*0274*/ 	.word	0x00000009
        /*0278*/ 	.word	0x00000000
        /*027c*/ 	.short	0x010a
        /*027e*/ 	.byte	0x3f
	.zero		1


	//----- nvinfo : EIATTR_NUM_MBARRIERS
	.align		4
.L_35:
        /*0280*/ 	.byte	0x03, 0x38
        /*0282*/ 	.short	0x000c


	//----- nvinfo : EIATTR_EXIT_INSTR_OFFSETS
	.align		4
        /*0284*/ 	.byte	0x04, 0x1c
        /*0286*/ 	.short	(.L_37 - .L_36)


	//   ....[0]....
.L_36:
        /*0288*/ 	.word	0x00000600


	//   ....[1]....
        /*028c*/ 	.word	0x00000ec0


	//   ....[2]....
        /*0290*/ 	.word	0x00008760


	//   ....[3]....
        /*0294*/ 	.word	0x00008d90


	//   ....[4]....
        /*0298*/ 	.word	0x00009e20


	//----- nvinfo : EIATTR_MAX_THREADS
	.align		4
.L_37:
        /*029c*/ 	.byte	0x04, 0x05
        /*029e*/ 	.short	(.L_39 - .L_38)
.L_38:
        /*02a0*/ 	.word	0x00000180
        /*02a4*/ 	.word	0x00000001
        /*02a8*/ 	.word	0x00000001


	//----- nvinfo : EIATTR_CRS_STACK_SIZE
	.align		4
.L_39:
        /*02ac*/ 	.byte	0x04, 0x1e
        /*02ae*/ 	.short	(.L_41 - .L_40)
.L_40:
        /*02b0*/ 	.word	0x00000000


	//----- nvinfo : EIATTR_CBANK_PARAM_SIZE
	.align		4
.L_41:
        /*02b4*/ 	.byte	0x03, 0x19
        /*02b6*/ 	.short	0x0470


	//----- nvinfo : EIATTR_PARAM_CBANK
	.align		4
        /*02b8*/ 	.byte	0x04, 0x0a
        /*02ba*/ 	.short	(.L_43 - .L_42)
	.align		4
.L_42:
        /*02bc*/ 	.word	index@(.nv.constant0._ZN7cutlass13device_kernelINS_4gemm6kernel13GemmUniversalIN4cute5tupleIJiiiiEEENS1_10collective13CollectiveMmaINS1_34MainloopSm90TmaGmmaWarpSpecializedILi5ENS5_IJNS4_1CILi1EEESB_SB_EEENS1_35KernelTmaWarpSpecializedCooperativeEEENS5_IJNSA_ILi128EEENSA_ILi256EEENSA_ILi32EEEEEEfNS5_IJlSB_lEEEfSJ_NS4_8TiledMMAINS4_8MMA_AtomIJNS4_4SM904GMMA30MMA_64x256x8_F32TF32TF32_SS_TNILNSN_7ScaleInE1ELSP_1EEEEEENS4_6LayoutINS5_IJNSA_ILi2EEESB_SB_EEENS5_IJSB_NSA_ILi0EEESV_EEEEENS5_IJNS4_10UnderscoreESY_SY_EEEEENS4_13SM90_TMA_LOADENS4_14ComposedLayoutINS4_7SwizzleILi3ELi4ELi3EEENS4_18smem_ptr_flag_bitsILi32EEENSS_INS5_IJNSA_ILi8EEESH_EEENS5_IJSH_SB_EEEEEEEvNS4_8identityES11_S1B_vS1C_EENS_8epilogue10collective6detail29Sm90TmaWarpSpecializedAdapterINS1F_15DefaultEpilogueIfSJ_SJ_NS1E_6thread17LinearCombinationIfLi1EffLNS1J_9ScaleType4KindE0ELNS_15FloatRoundStyleE2EfEENS1_15EpilogueDefaultEEEEEvvEEEEvNT_6ParamsE)
        /*02c0*/ 	.short	0x0210
        /*02c2*/ 	.short	0x0470


	//----- nvinfo : EIATTR_SW_WAR
	.align		4
.L_43:
        /*02c4*/ 	.byte	0x04, 0x36
        /*02c6*/ 	.short	(.L_45 - .L_44)
.L_44:
        /*02c8*/ 	.word	0x00000008
.L_45:


//--------------------- .nv.callgraph             --------------------------
	.section	.nv.callgraph,"",@"SHT_CUDA_CALLGRAPH"
	.align	4
	.sectionentsize	8
	.align		4
        /*0000*/ 	.word	0x00000000
	.align		4
        /*0004*/ 	.word	0xffffffff
	.align		4
        /*0008*/ 	.word	index@(_ZN7cutlass13device_kernelINS_4gemm6kernel13GemmUniversalIN4cute5tupleIJiiiiEEENS1_10collective13CollectiveMmaINS1_34MainloopSm90TmaGmmaWarpSpecializedILi5ENS5_IJNS4_1CILi1EEESB_SB_EEENS1_35KernelTmaWarpSpecializedCooperativeEEENS5_IJNSA_ILi128EEENSA_ILi256EEENSA_ILi32EEEEEEfNS5_IJlSB_lEEEfSJ_NS4_8TiledMMAINS4_8MMA_AtomIJNS4_4SM904GMMA30MMA_64x256x8_F32TF32TF32_SS_TNILNSN_7ScaleInE1ELSP_1EEEEEENS4_6LayoutINS5_IJNSA_ILi2EEESB_SB_EEENS5_IJSB_NSA_ILi0EEESV_EEEEENS5_IJNS4_10UnderscoreESY_SY_EEEEENS4_13SM90_TMA_LOADENS4_14ComposedLayoutINS4_7SwizzleILi3ELi4ELi3EEENS4_18smem_ptr_flag_bitsILi32EEENSS_INS5_IJNSA_ILi8EEESH_EEENS5_IJSH_SB_EEEEEEEvNS4_8identityES11_S1B_vS1C_EENS_8epilogue10collective6detail29Sm90TmaWarpSpecializedAdapterINS1F_15DefaultEpilogueIfSJ_SJ_NS1E_6thread17LinearCombinationIfLi1EffLNS1J_9ScaleType4KindE0ELNS_15FloatRoundStyleE2EfEENS1_15EpilogueDefaultEEEEEvvEEEEvNT_6ParamsE)
	.align		4
        /*000c*/ 	.word	index@(__assertfail)
	.align		4
        /*0010*/ 	.word	0x00000000
	.align		4
        /*0014*/ 	.word	0xfffffffe
	.align		4
        /*0018*/ 	.word	0x00000000
	.align		4
        /*001c*/ 	.word	0xfffffffd
	.align		4
        /*0020*/ 	.word	0x00000000
	.align		4
        /*0024*/ 	.word	0xfffffffc


//--------------------- .nv.constant4             --------------------------
	.section	.nv.constant4,"a",@progbits
	.align	8
	.align		8
.nv.constant4:
        /*0000*/ 	.dword	__assertfail
	.align		8
        /*0008*/ 	.dword	__unnamed_1
	.align		8
        /*0010*/ 	.dword	_ZN40_INTERNAL_a8d7ccce_4_k_cu_d8dedaec_252884cuda3std3__45__cpo5beginE
	.align		8
        /*0018*/ 	.dword	_ZN40_INTERNAL_a8d7ccce_4_k_cu_d8dedaec_252884cuda3std3__45__cpo3endE
	.align		8
        /*0020*/ 	.dword	_ZN40_INTERNAL_a8d7ccce_4_k_cu_d8dedaec_252884cuda3std3__45__cpo6cbeginE
	.align		8
        /*0028*/ 	.dword	_ZN40_INTERNAL_a8d7ccce_4_k_cu_d8dedaec_252884cuda3std3__45__cpo4cendE
	.align		8
        /*0030*/ 	.dword	_ZN40_INTERNAL_a8d7ccce_4_k_cu_d8dedaec_252884cuda3std3__442_GLOBAL__N__a8d7ccce_4_k_cu_d8dedaec_252886ignoreE
	.align		8
        /*0038*/ 	.dword	_ZN40_INTERNAL_a8d7ccce_4_k_cu_d8dedaec_252884cuda3std3__419piecewise_constructE
	.align		8
        /*0040*/ 	.dword	_ZN40_INTERNAL_a8d7ccce_4_k_cu_d8dedaec_252884cuda3std3__48in_placeE
	.align		8
        /*0048*/ 	.dword	_ZN40_INTERNAL_a8d7ccce_4_k_cu_d8dedaec_252884cuda3std6ranges3__45__cpo4swapE
	.align		8
        /*0050*/ 	.dword	_ZN40_INTERNAL_a8d7ccce_4_k_cu_d8dedaec_252884cuda3std6ranges3__45__cpo9iter_moveE
	.align		8
        /*0058*/ 	.dword	_ZN40_INTERNAL_a8d7ccce_4_k_cu_d8dedaec_252884cute7productE
	.align		8
        /*0060*/ 	.dword	_ZN40_INTERNAL_a8d7ccce_4_k_cu_d8dedaec_252884cute1_E
	.align		8
        /*0068*/ 	.dword	$str$22
	.align		8
        /*0070*/ 	.dword	$str$23


//--------------------- .text._ZN7cutlass13device_kernelINS_4gemm6kernel13GemmUniversalIN4cute5tupleIJiiiiEEENS1_10collective13CollectiveMmaINS1_34MainloopSm90TmaGmmaWarpSpecializedILi5ENS5_IJNS4_1CILi1EEESB_SB_EEENS1_35KernelTmaWarpSpecializedCooperativeEEENS5_IJNSA_ILi128EEENSA_ILi256EEENSA_ILi32EEEEEEfNS5_IJlSB_lEEEfSJ_NS4_8TiledMMAINS4_8MMA_AtomIJNS4_4SM904GMMA30MMA_64x256x8_F32TF32TF32_SS_TNILNSN_7ScaleInE1ELSP_1EEEEEENS4_6LayoutINS5_IJNSA_ILi2EEESB_SB_EEENS5_IJSB_NSA_ILi0EEESV_EEEEENS5_IJNS4_10UnderscoreESY_SY_EEEEENS4_13SM90_TMA_LOADENS4_14ComposedLayoutINS4_7SwizzleILi3ELi4ELi3EEENS4_18smem_ptr_flag_bitsILi32EEENSS_INS5_IJNSA_ILi8EEESH_EEENS5_IJSH_SB_EEEEEEEvNS4_8identityES11_S1B_vS1C_EENS_8epilogue10collective6detail29Sm90TmaWarpSpecializedAdapterINS1F_15DefaultEpilogueIfSJ_SJ_NS1E_6thread17LinearCombinationIfLi1EffLNS1J_9ScaleType4KindE0ELNS_15FloatRoundStyleE2EfEENS1_15EpilogueDefaultEEEEEvvEEEEvNT_6ParamsE --------------------------
	.section	.text._ZN7cutlass13device_kernelINS_4gemm6kernel13GemmUniversalIN4cute5tupleIJiiiiEEENS1_10collective13CollectiveMmaINS1_34MainloopSm90TmaGmmaWarpSpecializedILi5ENS5_IJNS4_1CILi1EEESB_SB_EEENS1_35KernelTmaWarpSpecializedCooperativeEEENS5_IJNSA_ILi128EEENSA_ILi256EEENSA_ILi32EEEEEEfNS5_IJlSB_lEEEfSJ_NS4_8TiledMMAINS4_8MMA_AtomIJNS4_4SM904GMMA30MMA_64x256x8_F32TF32TF32_SS_TNILNSN_7ScaleInE1ELSP_1EEEEEENS4_6LayoutINS5_IJNSA_ILi2EEESB_SB_EEENS5_IJSB_NSA_ILi0EEESV_EEEEENS5_IJNS4_10UnderscoreESY_SY_EEEEENS4_13SM90_TMA_LOADENS4_14ComposedLayoutINS4_7SwizzleILi3ELi4ELi3EEENS4_18smem_ptr_flag_bitsILi32EEENSS_INS5_IJNSA_ILi8EEESH_EEENS5_IJSH_SB_EEEEEEEvNS4_8identityES11_S1B_vS1C_EENS_8epilogue10collective6detail29Sm90TmaWarpSpecializedAdapterINS1F_15DefaultEpilogueIfSJ_SJ_NS1E_6thread17LinearCombinationIfLi1EffLNS1J_9ScaleType4KindE0ELNS_15FloatRoundStyleE2EfEENS1_15EpilogueDefaultEEEEEvvEEEEvNT_6ParamsE,"ax",@progbits
	.align	128
.text._ZN7cutlass13device_kernelINS_4gemm6kernel13GemmUniversalIN4cute5tupleIJiiiiEEENS1_10collective13CollectiveMmaINS1_34MainloopSm90TmaGmmaWarpSpecializedILi5ENS5_IJNS4_1CILi1EEESB_SB_EEENS1_35KernelTmaWarpSpecializedCooperativeEEENS5_IJNSA_ILi128EEENSA_ILi256EEENSA_ILi32EEEEEEfNS5_IJlSB_lEEEfSJ_NS4_8TiledMMAINS4_8MMA_AtomIJNS4_4SM904GMMA30MMA_64x256x8_F32TF32TF32_SS_TNILNSN_7ScaleInE1ELSP_1EEEEEENS4_6LayoutINS5_IJNSA_ILi2EEESB_SB_EEENS5_IJSB_NSA_ILi0EEESV_EEEEENS5_IJNS4_10UnderscoreESY_SY_EEEEENS4_13SM90_TMA_LOADENS4_14ComposedLayoutINS4_7SwizzleILi3ELi4ELi3EEENS4_18smem_ptr_flag_bitsILi32EEENSS_INS5_IJNSA_ILi8EEESH_EEENS5_IJSH_SB_EEEEEEEvNS4_8identityES11_S1B_vS1C_EENS_8epilogue10collective6detail29Sm90TmaWarpSpecializedAdapterINS1F_15DefaultEpilogueIfSJ_SJ_NS1E_6thread17LinearCombinationIfLi1EffLNS1J_9ScaleType4KindE0ELNS_15FloatRoundStyleE2EfEENS1_15EpilogueDefaultEEEEEvvEEEEvNT_6ParamsE:
        .type           _ZN7cutlass13device_kernelINS_4gemm6kernel13GemmUniversalIN4cute5tupleIJiiiiEEENS1_10collective13CollectiveMmaINS1_34MainloopSm90TmaGmmaWarpSpecializedILi5ENS5_IJNS4_1CILi1EEESB_SB_EEENS1_35KernelTmaWarpSpecializedCooperativeEEENS5_IJNSA_ILi128EEENSA_ILi256EEENSA_ILi32EEEEEEfNS5_IJlSB_lEEEfSJ_NS4_8TiledMMAINS4_8MMA_AtomIJNS4_4SM904GMMA30MMA_64x256x8_F32TF32TF32_SS_TNILNSN_7ScaleInE1ELSP_1EEEEEENS4_6LayoutINS5_IJNSA_ILi2EEESB_SB_EEENS5_IJSB_NSA_ILi0EEESV_EEEEENS5_IJNS4_10UnderscoreESY_SY_EEEEENS4_13SM90_TMA_LOADENS4_14ComposedLayoutINS4_7SwizzleILi3ELi4ELi3EEENS4_18smem_ptr_flag_bitsILi32EEENSS_INS5_IJNSA_ILi8EEESH_EEENS5_IJSH_SB_EEEEEEEvNS4_8identityES11_S1B_vS1C_EENS_8epilogue10collective6detail29Sm90TmaWarpSpecializedAdapterINS1F_15DefaultEpilogueIfSJ_SJ_NS1E_6thread17LinearCombinationIfLi1EffLNS1J_9ScaleType4KindE0ELNS_15FloatRoundStyleE2EfEENS1_15EpilogueDefaultEEEEEvvEEEEvNT_6ParamsE,@function
        .size           _ZN7cutlass13device_kernelINS_4gemm6kernel13GemmUniversalIN4cute5tupleIJiiiiEEENS1_10collective13CollectiveMmaINS1_34MainloopSm90TmaGmmaWarpSpecializedILi5ENS5_IJNS4_1CILi1EEESB_SB_EEENS1_35KernelTmaWarpSpecializedCooperativeEEENS5_IJNSA_ILi128EEENSA_ILi256EEENSA_ILi32EEEEEEfNS5_IJlSB_lEEEfSJ_NS4_8TiledMMAINS4_8MMA_AtomIJNS4_4SM904GMMA30MMA_64x256x8_F32TF32TF32_SS_TNILNSN_7ScaleInE1ELSP_1EEEEEENS4_6LayoutINS5_IJNSA_ILi2EEESB_SB_EEENS5_IJSB_NSA_ILi0EEESV_EEEEENS5_IJNS4_10UnderscoreESY_SY_EEEEENS4_13SM90_TMA_LOADENS4_14ComposedLayoutINS4_7SwizzleILi3ELi4ELi3EEENS4_18smem_ptr_flag_bitsILi32EEENSS_INS5_IJNSA_ILi8EEESH_EEENS5_IJSH_SB_EEEEEEEvNS4_8identityES11_S1B_vS1C_EENS_8epilogue10collective6detail29Sm90TmaWarpSpecializedAdapterINS1F_15DefaultEpilogueIfSJ_SJ_NS1E_6thread17LinearCombinationIfLi1EffLNS1J_9ScaleType4KindE0ELNS_15FloatRoundStyleE2EfEENS1_15EpilogueDefaultEEEEEvvEEEEvNT_6ParamsE,(.L_x_324 - _ZN7cutlass13device_kernelINS_4gemm6kernel13GemmUniversalIN4cute5tupleIJiiiiEEENS1_10collective13CollectiveMmaINS1_34MainloopSm90TmaGmmaWarpSpecializedILi5ENS5_IJNS4_1CILi1EEESB_SB_EEENS1_35KernelTmaWarpSpecializedCooperativeEEENS5_IJNSA_ILi128EEENSA_ILi256EEENSA_ILi32EEEEEEfNS5_IJlSB_lEEEfSJ_NS4_8TiledMMAINS4_8MMA_AtomIJNS4_4SM904GMMA30MMA_64x256x8_F32TF32TF32_SS_TNILNSN_7ScaleInE1ELSP_1EEEEEENS4_6LayoutINS5_IJNSA_ILi2EEESB_SB_EEENS5_IJSB_NSA_ILi0EEESV_EEEEENS5_IJNS4_10UnderscoreESY_SY_EEEEENS4_13SM90_TMA_LOADENS4_14ComposedLayoutINS4_7SwizzleILi3ELi4ELi3EEENS4_18smem_ptr_flag_bitsILi32EEENSS_INS5_IJNSA_ILi8EEESH_EEENS5_IJSH_SB_EEEEEEEvNS4_8identityES11_S1B_vS1C_EENS_8epilogue10collective6detail29Sm90TmaWarpSpecializedAdapterINS1F_15DefaultEpilogueIfSJ_SJ_NS1E_6thread17LinearCombinationIfLi1EffLNS1J_9ScaleType4KindE0ELNS_15FloatRoundStyleE2EfEENS1_15EpilogueDefaultEEEEEvvEEEEvNT_6ParamsE)
        .other          _ZN7cutlass13device_kernelINS_4gemm6kernel13GemmUniversalIN4cute5tupleIJiiiiEEENS1_10collective13CollectiveMmaINS1_34MainloopSm90TmaGmmaWarpSpecializedILi5ENS5_IJNS4_1CILi1EEESB_SB_EEENS1_35KernelTmaWarpSpecializedCooperativeEEENS5_IJNSA_ILi128EEENSA_ILi256EEENSA_ILi32EEEEEEfNS5_IJlSB_lEEEfSJ_NS4_8TiledMMAINS4_8MMA_AtomIJNS4_4SM904GMMA30MMA_64x256x8_F32TF32TF32_SS_TNILNSN_7ScaleInE1ELSP_1EEEEEENS4_6LayoutINS5_IJNSA_ILi2EEESB_SB_EEENS5_IJSB_NSA_ILi0EEESV_EEEEENS5_IJNS4_10UnderscoreESY_SY_EEEEENS4_13SM90_TMA_LOADENS4_14ComposedLayoutINS4_7SwizzleILi3ELi4ELi3EEENS4_18smem_ptr_flag_bitsILi32EEENSS_INS5_IJNSA_ILi8EEESH_EEENS5_IJSH_SB_EEEEEEEvNS4_8identityES11_S1B_vS1C_EENS_8epilogue10collective6detail29Sm90TmaWarpSpecializedAdapterINS1F_15DefaultEpilogueIfSJ_SJ_NS1E_6thread17LinearCombinationIfLi1EffLNS1J_9ScaleType4KindE0ELNS_15FloatRoundStyleE2EfEENS1_15EpilogueDefaultEEEEEvvEEEEvNT_6ParamsE,@"STO_CUDA_ENTRY STV_DEFAULT"
_ZN7cutlass13device_kernelINS_4gemm6kernel13GemmUniversalIN4cute5tupleIJiiiiEEENS1_10collective13CollectiveMmaINS1_34MainloopSm90TmaGmmaWarpSpecializedILi5ENS5_IJNS4_1CILi1EEESB_SB_EEENS1_35KernelTmaWarpSpecializedCooperativeEEENS5_IJNSA_ILi128EEENSA_ILi256EEENSA_ILi32EEEEEEfNS5_IJlSB_lEEEfSJ_NS4_8TiledMMAINS4_8MMA_AtomIJNS4_4SM904GMMA30MMA_64x256x8_F32TF32TF32_SS_TNILNSN_7ScaleInE1ELSP_1EEEEEENS4_6LayoutINS5_IJNSA_ILi2EEESB_SB_EEENS5_IJSB_NSA_ILi0EEESV_EEEEENS5_IJNS4_10UnderscoreESY_SY_EEEEENS4_13SM90_TMA_LOADENS4_14ComposedLayoutINS4_7SwizzleILi3ELi4ELi3EEENS4_18smem_ptr_flag_bitsILi32EEENSS_INS5_IJNSA_ILi8EEESH_EEENS5_IJSH_SB_EEEEEEEvNS4_8identityES11_S1B_vS1C_EENS_8epilogue10collective6detail29Sm90TmaWarpSpecializedAdapterINS1F_15DefaultEpilogueIfSJ_SJ_NS1E_6thread17LinearCombinationIfLi1EffLNS1J_9ScaleType4KindE0ELNS_15FloatRoundStyleE2EfEENS1_15EpilogueDefaultEEEEEvvEEEEvNT_6ParamsE:
[----:B------:R-:W0:Y:S01]  /*0000*/  LDC R1, c[0x0][0x28] ;  /* 0x00000a00ff017b82 */ /* 0x000e220000000800 */
[----:B------:R-:W1:Y:S01]  /*0010*/  S2R R18, SR_TID.X ;  /* 0x0000000000127919 */ /* 0x000e620000002100 */
[----:B------:R-:W-:Y:S01]  /*0020*/  ELECT P0, URZ, PT ;  /* 0x00000000003f782f */ /* 0x000fe20003800000 */
[----:B------:R-:W-:Y:S01]  /*0030*/  BSSY B0, `(.L_x_0) ;  /* 0x000000f000007945 */ /* 0x000fe20003800000 */
[--C-:B-1----:R-:W-:Y:S02]  /*0040*/  SHF.R.U32.HI R0, RZ, 0x5, R18.reuse ;  /* 0x00000005ff007819 */ /* 0x102fe40000011612 */
[----:B------:R-:W-:-:S03]  /*0050*/  SHF.R.U32.HI R22, RZ, 0x7, R18 ;  /* 0x00000007ff167819 */ /* 0x000fc60000011612 */
[----:B------:R-:W1:Y:S04]  /*0060*/  SHFL.IDX PT, R5, R0, RZ, 0x1f ;  /* 0x00001fff00057589 */ /* 0x000e6800000e0000 */
[----:B------:R2:W3:Y:S01]  /*0070*/  SHFL.IDX PT, R8, R22, RZ, 0x1f ;  /* 0x00001fff16087589 */ /* 0x0004e200000e0000 */
[----:B-1----:R-:W-:-:S13]  /*0080*/  ISETP.NE.OR P0, PT, R5, RZ, !P0 ;  /* 0x000000ff0500720c */ /* 0x002fda0004705670 */
[----:B0-23--:R-:W-:Y:S05]  /*0090*/  @P0 BRA `(.L_x_1) ;  /* 0x0000000000200947 */ /* 0x00dfea0003800000 */
[----:B------:R-:W-:Y:S02]  /*00a0*/  ULDC.64 UR4, c[0x0][0x198] ;  /* 0x0000660000047ab9 */ /* 0x000fe40000000a00 */
[----:B------:R-:W-:Y:S02]  /*00b0*/  UIADD3 UR6, UP0, UR4, 0xf0, URZ ;  /* 0x000000f004067890 */ /* 0x000fe4000ff1e03f */
[----:B------:R-:W-:Y:S02]  /*00c0*/  UIADD3 UR4, UP1, UR4, 0x1f0, URZ ;  /* 0x000001f004047890 */ /* 0x000fe4000ff3e03f */
[----:B------:R-:W-:Y:S02]  /*00d0*/  UIADD3.X UR7, URZ, UR5, URZ, UP0, !UPT ;  /* 0x000000053f077290 */ /* 0x000fe400087fe43f */
[----:B------:R-:W-:-:S07]  /*00e0*/  UIADD3.X UR5, URZ, UR5, URZ, UP1, !UPT ;  /* 0x000000053f057290 */ /* 0x000fce0008ffe43f */
[----:B------:R0:W-:Y:S02]  /*00f0*/  UTMACCTL.PF [UR6] ;  /* 0x00000000060079b9 */ /* 0x0001e40008040000 */
[----:B------:R0:W-:Y:S02]  /*0100*/  UTMACCTL.PF [UR4] ;  /* 0x00000000040079b9 */ /* 0x0001e40008040000 */
[----:B0-----:R-:W-:Y:S01]  /*0110*/  NOP ;  /* 0x0000000000007918 */ /* 0x001fe20000000000 */
.L_x_1:
[----:B------:R-:W-:Y:S05]  /*0120*/  BSYNC B0 ;  /* 0x0000000000007941 */ /* 0x000fea0003800000 */
.L_x_0:
[----:B------:R-:W0:Y:S02]  /*0130*/  SHFL.IDX PT, R2, R0, RZ, 0x1f ;  /* 0x00001fff00027589 */ /* 0x000e2400000e0000 */
[----:B0-----:R-:W-:-:S13]  /*0140*/  ISETP.NE.AND P0, PT, R2, RZ, PT ;  /* 0x000000ff0200720c */ /* 0x001fda0003f05270 */
[----:B------:R-:W-:Y:S05]  /*0150*/  @P0 BRA `(.L_x_2) ;  /* 0x0000000000600947 */ /* 0x000fea0003800000 */
[----:B------:R-:W0:Y:S01]  /*0160*/  S2UR UR8, SR_CgaCtaId ;  /* 0x00000000000879c3 */ /* 0x000e220000008800 */
[----:B------:R-:W-:Y:S01]  /*0170*/  UMOV UR4, 0x400 ;  /* 0x0000040000047882 */ /* 0x000fe20000000000 */
[----:B------:R-:W-:Y:S01]  /*0180*/  UMOV UR5, 0x1 ;  /* 0x0000000100057882 */ /* 0x000fe20000000000 */
[----:B------:R-:W-:Y:S01]  /*0190*/  UMOV UR6, 0x100 ;  /* 0x0000010000067882 */ /* 0x000fe20000000000 */
[----:B------:R-:W-:Y:S01]  /*01a0*/  ELECT P0, URZ, PT ;  /* 0x00000000003f782f */ /* 0x000fe20003800000 */
[----:B------:R-:W-:-:S04]  /*01b0*/  UIADD3 UR6, -UR6, 0x100000, URZ ;  /* 0x0010000006067890 */ /* 0x000fc8000fffe13f */
[----:B------:R-:W-:Y:S02]  /*01c0*/  USHF.L.U32 UR7, UR6, 0xb, URZ ;  /* 0x0000000b06077899 */ /* 0x000fe4000800063f */
[----:B------:R-:W-:Y:S02]  /*01d0*/  USHF.L.U32 UR6, UR6, 0x1, URZ ;  /* 0x0000000106067899 */ /* 0x000fe4000800063f */
[----:B0-----:R-:W-:Y:S02]  /*01e0*/  ULEA UR8, UR8, UR4, 0x18 ;  /* 0x0000000408087291 */ /* 0x001fe4000f8ec03f */
[----:B------:R-:W-:-:S04]  /*01f0*/  UIADD3 UR4, -UR5, 0x100000, URZ ;  /* 0x0010000005047890 */ /* 0x000fc8000fffe13f */
[----:B------:R-:W-:Y:S02]  /*0200*/  USHF.L.U32 UR5, UR4, 0xb, URZ ;  /* 0x0000000b04057899 */ /* 0x000fe4000800063f */
[----:B------:R-:W-:Y:S01]  /*0210*/  USHF.L.U32 UR4, UR4, 0x1, URZ ;  /* 0x0000000104047899 */ /* 0x000fe2000800063f */
[----:B------:R-:W0:Y:S11]  /*0220*/  FENCE.VIEW.ASYNC.S ;  /* 0x00000000000073c6 */ /* 0x000e360000000000 */
[----:B0-----:R0:W1:Y:S01]  /*0230*/  SYNCS.EXCH.64 URZ, [UR8], UR4 ;  /* 0x00000004083f75b2 */ /* 0x0010620008000100 */
[----:B------:R0:W2:Y:S01]  /*0240*/  SYNCS.EXCH.64 URZ, [UR8+0x28], UR6 ;  /* 0x00002806083f75b2 */ /* 0x0000a20008000100 */
[----:B------:R0:W3:Y:S01]  /*0250*/  SYNCS.EXCH.64 URZ, [UR8+0x8], UR4 ;  /* 0x00000804083f75b2 */ /* 0x0000e20008000100 */
[----:B------:R0:W4:Y:S01]  /*0260*/  SYNCS.EXCH.64 URZ, [UR8+0x30], UR6 ;  /* 0x00003006083f75b2 */ /* 0x0001220008000100 */
[----:B------:R0:W0:Y:S01]  /*0270*/  SYNCS.EXCH.64 URZ, [UR8+0x10], UR4 ;  /* 0x00001004083f75b2 */ /* 0x0000220008000100 */
[----:B------:R0:W0:Y:S01]  /*0280*/  SYNCS.EXCH.64 URZ, [UR8+0x38], UR6 ;  /* 0x00003806083f75b2 */ /* 0x0000220008000100 */
[----:B------:R0:W0:Y:S01]  /*0290*/  SYNCS.EXCH.64 URZ, [UR8+0x18], UR4 ;  /* 0x00001804083f75b2 */ /* 0x0000220008000100 */
[----:B------:R0:W0:Y:S01]  /*02a0*/  SYNCS.EXCH.64 URZ, [UR8+0x40], UR6 ;  /* 0x00004006083f75b2 */ /* 0x0000220008000100 */
[----:B------:R0:W0:Y:S01]  /*02b0*/  SYNCS.EXCH.64 URZ, [UR8+0x20], UR4 ;  /* 0x00002004083f75b2 */ /* 0x0000220008000100 */
[----:B------:R0:W0:Y:S01]  /*02c0*/  SYNCS.EXCH.64 URZ, [UR8+0x48], UR6 ;  /* 0x00004806083f75b2 */ /* 0x0000220008000100 */
[----:B------:R-:W-:Y:S01]  /*02d0*/  NOP ;  /* 0x0000000000007918 */ /* 0x000fe20000000000 */
.L_x_2:
[----:B------:R-:W5:Y:S01]  /*02e0*/  SHFL.IDX PT, R0, R0, RZ, 0x1f ;  /* 0x00001fff00007589 */ /* 0x000f6200000e0000 */
[----:B------:R-:W-:Y:S01]  /*02f0*/  ELECT P0, URZ, PT ;  /* 0x00000000003f782f */ /* 0x000fe20003800000 */
[----:B------:R-:W1:Y:S01]  /*0300*/  LDC R2, c[0x0][0x65c] ;  /* 0x00019700ff027b82 */ /* 0x000e620000000800 */
[----:B------:R-:W-:Y:S01]  /*0310*/  SHF.R.S32.HI R6, RZ, 0x1f, R5 ;  /* 0x0000001fff067819 */ /* 0x000fe20000011405 */
[----:B------:R-:W2:Y:S01]  /*0320*/  S2R R3, SR_CTAID.Y ;  /* 0x0000000000037919 */ /* 0x000ea20000002600 */
[----:B0-----:R-:W-:Y:S01]  /*0330*/  UMOV UR4, 0x20 ;  /* 0x0000002000047882 */ /* 0x001fe20000000000 */
[----:B------:R-:W-:Y:S01]  /*0340*/  ISETP.NE.AND P2, PT, R8, RZ, PT ;  /* 0x000000ff0800720c */ /* 0x000fe20003f45270 */
[----:B------:R-:W-:Y:S01]  /*0350*/  NOP ;  /* 0x0000000000007918 */ /* 0x000fe20000000000 */
[----:B------:R-:W0:Y:S01]  /*0360*/  S2R R4, SR_CTAID.X ;  /* 0x0000000000047919 */ /* 0x000e220000002500 */
[----:B------:R-:W-:Y:S01]  /*0370*/  LEA.HI R6, R6, R5, RZ, 0x2 ;  /* 0x0000000506067211 */ /* 0x000fe200078f10ff */
[----:B------:R-:W-:Y:S01]  /*0380*/  NOP ;  /* 0x0000000000007918 */ /* 0x000fe20000000000 */
[----:B-----5:R-:W-:-:S02]  /*0390*/  ISETP.NE.OR P0, PT, R0, RZ, !P0 ;  /* 0x000000ff0000720c */ /* 0x020fc40004705670 */
[----:B-1----:R-:W-:-:S04]  /*03a0*/  ISETP.NE.AND P3, PT, R2, 0x1, PT ;  /* 0x000000010200780c */ /* 0x002fc80003f65270 */
[----:B------:R-:W-:Y:S02]  /*03b0*/  P2R R0, PR, RZ, 0x8 ;  /* 0x00000008ff007803 */ /* 0x000fe40000000000 */
[----:B------:R-:W-:-:S05]  /*03c0*/  LOP3.LUT R0, R6, 0xfffffffc, RZ, 0xc0, !PT ;  /* 0xfffffffc06007812 */ /* 0x000fca00078ec0ff */
[----:B------:R-:W-:Y:S01]  /*03d0*/  VOTEU.ALL UP0, P0 ;  /* 0x00000000003f7886 */ /* 0x000fe20000000000 */
[----:B------:R-:W-:Y:S01]  /*03e0*/  IMAD.IADD R0, R5, 0x1, -R0 ;  /* 0x0000000105007824 */ /* 0x000fe200078e0a00 */
[----:B------:R-:W0:Y:S01]  /*03f0*/  @P3 LDC R17, c[0x0][0x10] ;  /* 0x00000400ff113b82 */ /* 0x000e220000000800 */
[----:B------:R-:W-:Y:S01]  /*0400*/  VOTEU.ALL UP1, P0 ;  /* 0x00000000003f7886 */ /* 0x000fe20000020000 */
[----:B--2---:R-:W-:Y:S01]  /*0410*/  @P3 IMAD.MOV.U32 R6, RZ, RZ, R3 ;  /* 0x000000ffff063224 */ /* 0x004fe200078e0003 */
[----:B------:R-:W-:Y:S01]  /*0420*/  @!UP0 UMOV UR6, 0x400 ;  /* 0x0000040000068882 */ /* 0x000fe20000000000 */
[----:B------:R-:W-:-:S04]  /*0430*/  @!UP0 UIADD3 UR4, -UR4, 0x100000, URZ ;  /* 0x0010000004048890 */ /* 0x000fc8000fffe13f */
[----:B------:R-:W-:Y:S02]  /*0440*/  @!UP0 USHF.L.U32 UR5, UR4, 0xb, URZ ;  /* 0x0000000b04058899 */ /* 0x000fe4000800063f */
[----:B------:R-:W-:Y:S01]  /*0450*/  @!UP0 USHF.L.U32 UR4, UR4, 0x1, URZ ;  /* 0x0000000104048899 */ /* 0x000fe2000800063f */
[----:B------:R-:W-:Y:S02]  /*0460*/  @P3 IMAD.MOV.U32 R7, RZ, RZ, RZ ;  /* 0x000000ffff073224 */ /* 0x000fe400078e00ff */
[----:B------:R-:W-:Y:S01]  /*0470*/  IMAD.MOV.U32 R5, RZ, RZ, RZ ;  /* 0x000000ffff057224 */ /* 0x000fe200078e00ff */
[----:B------:R-:W1:Y:S01]  /*0480*/  @!UP0 S2UR UR7, SR_CgaCtaId ;  /* 0x00000000000789c3 */ /* 0x000e620000008800 */
[----:B------:R-:W-:-:S07]  /*0490*/  @P3 IMAD.MOV.U32 R11, RZ, RZ, RZ ;  /* 0x000000ffff0b3224 */ /* 0x000fce00078e00ff */
[----:B------:R-:W2:Y:S01]  /*04a0*/  @!P3 LDC R9, c[0x0][0xc] ;  /* 0x00000300ff09bb82 */ /* 0x000ea20000000800 */
[----:B0-----:R-:W-:-:S04]  /*04b0*/  @P3 IMAD.WIDE.U32 R16, R4, R17, R6 ;  /* 0x0000001104103225 */ /* 0x001fc800078e0006 */
[----:B------:R-:W-:Y:S01]  /*04c0*/  @P3 IMAD.IADD R17, R17, 0x1, R11 ;  /* 0x0000000111113824 */ /* 0x000fe200078e020b */
[----:B-1----:R-:W-:Y:S01]  /*04d0*/  @!UP0 ULEA UR6, UR7, UR6, 0x18 ;  /* 0x0000000607068291 */ /* 0x002fe2000f8ec03f */
[----:B------:R-:W-:Y:S01]  /*04e0*/  VOTEU.ALL UP0, P0 ;  /* 0x00000000003f7886 */ /* 0x000fe20000000000 */
[----:B------:R-:W-:-:S04]  /*04f0*/  ISETP.NE.AND P0, PT, R0, 0x3, PT ;  /* 0x000000030000780c */ /* 0x000fc80003f05270 */
[----:B------:R-:W-:Y:S01]  /*0500*/  ISETP.EQ.OR P0, PT, R0, RZ, !P0 ;  /* 0x000000ff0000720c */ /* 0x000fe20004702670 */
[----:B--2---:R-:W-:-:S03]  /*0510*/  @!P3 IMAD.WIDE.U32 R6, R9, R3, R4 ;  /* 0x000000030906b225 */ /* 0x004fc600078e0004 */
[C---:B------:R-:W-:Y:S01]  /*0520*/  ISETP.EQ.AND P0, PT, R8.reuse, RZ, P0 ;  /* 0x000000ff0800720c */ /* 0x040fe20000702270 */
[----:B------:R-:W-:Y:S01]  /*0530*/  VIADD R8, R8, 0xffffffff ;  /* 0xffffffff08087836 */ /* 0x000fe20000000000 */
[----:B------:R-:W0:Y:S02]  /*0540*/  FENCE.VIEW.ASYNC.S ;  /* 0x00000000000073c6 */ /* 0x000e240000000000 */
[----:B0-----:R0:W3:Y:S01]  /*0550*/  @!UP0 SYNCS.EXCH.64 URZ, [UR6+0x60], UR4 ;  /* 0x00006004063f85b2 */ /* 0x0010e20008000100 */
[----:B------:R-:W-:Y:S01]  /*0560*/  @!P3 IMAD.MOV.U32 R16, RZ, RZ, R6 ;  /* 0x000000ffff10b224 */ /* 0x000fe200078e0006 */
[----:B------:R-:W-:Y:S01]  /*0570*/  SEL R19, RZ, 0x1, !P0 ;  /* 0x00000001ff137807 */ /* 0x000fe20004000000 */
[----:B------:R-:W-:Y:S01]  /*0580*/  @!P3 IMAD.MOV.U32 R17, RZ, RZ, R7 ;  /* 0x000000ffff11b224 */ /* 0x000fe200078e0007 */
[----:B------:R-:W-:-:S04]  /*0590*/  ISETP.GE.U32.AND P1, PT, R8, 0x2, PT ;  /* 0x000000020800780c */ /* 0x000fc80003f26070 */
[----:B------:R-:W-:Y:S01]  /*05a0*/  SEL R19, R19, 0x2, P1 ;  /* 0x0000000213137807 */ /* 0x000fe20000800000 */
[----:B------:R0:W3:Y:S01]  /*05b0*/  @!UP1 SYNCS.EXCH.64 URZ, [UR6+0x68], UR4 ;  /* 0x00006804063f95b2 */ /* 0x0000e20008000100 */
[----:B------:R-:W-:Y:S01]  /*05c0*/  NOP ;  /* 0x0000000000007918 */ /* 0x000fe20000000000 */
[----:B---34-:R-:W-:Y:S06]  /*05d0*/  BAR.SYNC.DEFER_BLOCKING 0x0 ;  /* 0x0000000000007b1d */ /* 0x018fec0000010000 */
[----:B------:R-:W-:Y:S05]  /*05e0*/  @!P2 BRA `(.L_x_3) ;  /* 0x000000800060a947 */ /* 0x000fea0003800000 */
[----:B------:R-:W-:-:S13]  /*05f0*/  ISETP.GT.U32.AND P0, PT, R8, 0x1, PT ;  /* 0x000000010800780c */ /* 0x000fda0003f04070 */
[----:B0-----:R-:W-:Y:S05]  /*0600*/  @P0 EXIT ;  /* 0x000000000000094d */ /* 0x001fea0003800000 */
[----:B------:R-:W-:Y:S01]  /*0610*/  ULDC.64 UR4, c[0x0][0x650] ;  /* 0x0001940000047ab9 */ /* 0x000fe20000000a00 */
[----:B------:R-:W-:Y:S01]  /*0620*/  PRMT R0, RZ, 0x7610, R0 ;  /* 0x00007610ff007816 */ /* 0x000fe20000000000 */
[----:B------:R-:W-:Y:S01]  /*0630*/  IMAD.MOV.U32 R153, RZ, RZ, -0x1 ;  /* 0xffffffffff997424 */ /* 0x000fe200078e00ff */
[----:B------:R-:W-:Y:S01]  /*0640*/  ISETP.GE.U32.AND P0, PT, R16, UR4, PT ;  /* 0x0000000410007c0c */ /* 0x000fe2000bf06070 */
[----:B------:R-:W-:Y:S02]  /*0650*/  IMAD.MOV.U32 R152, RZ, RZ, -0x1 ;  /* 0xffffffffff987424 */ /* 0x000fe400078e00ff */
[----:B------:R-:W-:Y:S01]  /*0660*/  IMAD.MOV.U32 R23, RZ, RZ, -0x1 ;  /* 0xffffffffff177424 */ /* 0x000fe200078e00ff */
[----:B------:R-:W-:-:S13]  /*0670*/  ISETP.GE.U32.AND.EX P0, PT, R17, UR5, PT, P0 ;  /* 0x0000000511007c0c */ /* 0x000fda000bf06100 */
[----:B------:R-:W-:Y:S05]  /*0680*/  @P0 BRA `(.L_x_4) ;  /* 0x0000000400540947 */ /* 0x000fea0003800000 */
[----:B------:R-:W0:Y:S01]  /*0690*/  LDC.64 R14, c[0x0][0x628] ;  /* 0x00018a00ff0e7b82 */ /* 0x000e220000000a00 */
[----:B------:R-:W-:Y:S02]  /*06a0*/  IMAD.MOV.U32 R6, RZ, RZ, R16 ;  /* 0x000000ffff067224 */ /* 0x000fe400078e0010 */
[----:B------:R-:W-:-:S05]  /*06b0*/  IMAD.MOV.U32 R7, RZ, RZ, R17 ;  /* 0x000000ffff077224 */ /* 0x000fca00078e0011 */
[----:B------:R-:W1:Y:S08]  /*06c0*/  LDC R0, c[0x0][0x630] ;  /* 0x00018c00ff007b82 */ /* 0x000e700000000800 */
[----:B------:R-:W2:Y:S01]  /*06d0*/  LDC.64 R20, c[0x0][0x620] ;  /* 0x00018800ff147b82 */ /* 0x000ea20000000a00 */
[----:B0-----:R-:W-:-:S04]  /*06e0*/  ISETP.NE.U32.AND P0, PT, R14, RZ, PT ;  /* 0x000000ff0e00720c */ /* 0x001fc80003f05070 */
[----:B------:R-:W-:-:S13]  /*06f0*/  ISETP.NE.AND.EX P0, PT, R15, RZ, PT, P0 ;  /* 0x000000ff0f00720c */ /* 0x000fda0003f05300 */
[----:B-12---:R-:W-:Y:S05]  /*0700*/  @!P0 BRA `(.L_x_5) ;  /* 0x0000000000288947 */ /* 0x006fea0003800000 */
[----:B------:R-:W0:Y:S02]  /*0710*/  LDC R11, c[0x0][0x634] ;  /* 0x00018d00ff0b7b82 */ /* 0x000e240000000800 */
[----:B0-----:R-:W-:-:S05]  /*0720*/  IADD3 R11, P0, R16, R11, RZ ;  /* 0x0000000b100b7210 */ /* 0x001fca0007f1e0ff */
[----:B------:R-:W-:-:S04]  /*0730*/  IMAD.X R13, RZ, RZ, R17, P0 ;  /* 0x000000ffff0d7224 */ /* 0x000fc800000e0611 */
[----:B------:R-:W-:-:S04]  /*0740*/  IMAD.WIDE.U32 R6, R13, R14, RZ ;  /* 0x0000000e0d067225 */ /* 0x000fc800078e00ff */
[----:B------:R-:W-:-:S04]  /*0750*/  IMAD.WIDE.U32 R8, P0, R11, R15, R6 ;  /* 0x0000000f0b087225 */ /* 0x000fc80007800006 */
[----:B------:R-:W-:-:S04]  /*0760*/  IMAD.WIDE.U32 R6, R11, R14, RZ ;  /* 0x0000000e0b067225 */ /* 0x000fc800078e00ff */
[----:B------:R-:W-:Y:S01]  /*0770*/  IMAD.X R11, RZ, RZ, RZ, P0 ;  /* 0x000000ffff0b7224 */ /* 0x000fe200000e06ff */
[----:B------:R-:W-:Y:S01]  /*0780*/  IADD3 RZ, P0, R7, R8, RZ ;  /* 0x0000000807ff7210 */ /* 0x000fe20007f1e0ff */
[----:B------:R-:W-:-:S04]  /*0790*/  IMAD.MOV.U32 R10, RZ, RZ, R9 ;  /* 0x000000ffff0a7224 */ /* 0x000fc800078e0009 */
[----:B------:R-:W-:-:S08]  /*07a0*/  IMAD.WIDE.U32.X R6, R13, R15, R10, P0 ;  /* 0x0000000f0d067225 */ /* 0x000fd000000e040a */
.L_x_5:
[-CC-:B------:R-:W-:Y:S01]  /*07b0*/  SHF.R.U64 R23, R6, R0.reuse, R7.reuse ;  /* 0x0000000006177219 */ /* 0x180fe20000001207 */
[----:B------:R-:W0:Y:S01]  /*07c0*/  LDC R10, c[0x0][0x618] ;  /* 0x00018600ff0a7b82 */ /* 0x000e220000000800 */
[----:B------:R-:W-:Y:S01]  /*07d0*/  SHF.R.U32.HI R5, RZ, R0, R7 ;  /* 0x00000000ff057219 */ /* 0x000fe20000011607 */
[----:B------:R-:W-:Y:S01]  /*07e0*/  ULDC UR4, c[0x0][0x150] ;  /* 0x0000540000047ab9 */ /* 0x000fe20000000800 */
[----:B------:R-:W-:Y:S02]  /*07f0*/  IADD3 R9, P0, RZ, -R23, RZ ;  /* 0x80000017ff097210 */ /* 0x000fe40007f1e0ff */
[----:B------:R-:W-:-:S03]  /*0800*/  I2FP.F32.U32 R0, R4 ;  /* 0x0000000400007245 */ /* 0x000fc60000201000 */
[----:B------:R-:W1:Y:S01]  /*0810*/  LDC.64 R28, c[0x0][0x640] ;  /* 0x00019000ff1c7b82 */ /* 0x000e620000000a00 */
[----:B------:R-:W-:Y:S02]  /*0820*/  IMAD.X R11, RZ, RZ, ~R5, P0 ;  /* 0x000000ffff0b7224 */ /* 0x000fe400000e0e05 */
[----:B------:R-:W-:Y:S01]  /*0830*/  FMUL R0, R0, UR4 ;  /* 0x0000000400007c20 */ /* 0x000fe20008400000 */
[----:B------:R-:W-:Y:S01]  /*0840*/  IMAD.WIDE.U32 R6, R9, R20, R16 ;  /* 0x0000001409067225 */ /* 0x000fe200078e0010 */
[----:B------:R-:W-:-:S03]  /*0850*/  ULDC UR4, c[0x0][0x154] ;  /* 0x0000550000047ab9 */ /* 0x000fc60000000800 */
[----:B------:R-:W-:Y:S01]  /*0860*/  IMAD R8, R11, R20, RZ ;  /* 0x000000140b087224 */ /* 0x000fe200078e02ff */
[----:B------:R-:W2:Y:S01]  /*0870*/  LDC R5, c[0x0][0x144] ;  /* 0x00005100ff057b82 */ /* 0x000ea20000000800 */
[----:B------:R-:W3:Y:S02]  /*0880*/  F2I.U32.TRUNC.NTZ R0, R0 ;  /* 0x0000000000007305 */ /* 0x000ee4000020f000 */
[----:B------:R-:W-:-:S04]  /*0890*/  IMAD R9, R9, R21, R8 ;  /* 0x0000001509097224 */ /* 0x000fc800078e0208 */
[----:B------:R-:W-:Y:S01]  /*08a0*/  IMAD.IADD R7, R7, 0x1, R9 ;  /* 0x0000000107077824 */ /* 0x000fe200078e0209 */
[----:B------:R-:W4:Y:S01]  /*08b0*/  LDC R12, c[0x0][0x608] ;  /* 0x00018200ff0c7b82 */ /* 0x000f220000000800 */
[----:B------:R-:W-:-:S03]  /*08c0*/  IMAD.MOV.U32 R9, RZ, RZ, -0x1 ;  /* 0xffffffffff097424 */ /* 0x000fc600078e00ff */
[-CC-:B0-----:R-:W-:Y:S02]  /*08d0*/  SHF.R.U64 R20, R6, R10.reuse, R7.reuse ;  /* 0x0000000a06147219 */ /* 0x181fe40000001207 */
[----:B------:R-:W-:Y:S02]  /*08e0*/  I2FP.F32.U32 R6, R3 ;  /* 0x0000000300067245 */ /* 0x000fe40000201000 */
[----:B------:R-:W0:Y:S01]  /*08f0*/  LDC R26, c[0x0][0x658] ;  /* 0x00019600ff1a7b82 */ /* 0x000e220000000800 */
[----:B-1----:R-:W-:Y:S01]  /*0900*/  ISETP.NE.U32.AND P0, PT, R28, RZ, PT ;  /* 0x000000ff1c00720c */ /* 0x002fe20003f05070 */
[----:B---3--:R-:W-:Y:S01]  /*0910*/  IMAD.MOV R8, RZ, RZ, -R0 ;  /* 0x000000ffff087224 */ /* 0x008fe200078e0a00 */
[----:B------:R-:W-:Y:S01]  /*0920*/  SHF.R.U32.HI R7, RZ, R10, R7 ;  /* 0x0000000aff077219 */ /* 0x000fe20000011607 */
[----:B------:R-:W-:Y:S01]  /*0930*/  FMUL R6, R6, UR4 ;  /* 0x0000000406067c20 */ /* 0x000fe20008400000 */
[----:B------:R-:W-:-:S03]  /*0940*/  ISETP.NE.AND.EX P0, PT, R29, RZ, PT, P0 ;  /* 0x000000ff1d00720c */ /* 0x000fc60003f05300 */
[----:B------:R-:W1:Y:S01]  /*0950*/  LDC R14, c[0x0][0x148] ;  /* 0x00005200ff0e7b82 */ /* 0x000e620000000800 */
[----:B--2---:R-:W-:-:S07]  /*0960*/  IMAD R0, R5, R8, R4 ;  /* 0x0000000805007224 */ /* 0x004fce00078e0204 */
[----:B------:R-:W2:Y:S01]  /*0970*/  LDC R24, c[0x0][0x600] ;  /* 0x00018000ff187b82 */ /* 0x000ea20000000800 */
[-CC-:B----4-:R-:W-:Y:S02]  /*0980*/  SHF.R.U64 R30, R20, R12.reuse, R7.reuse ;  /* 0x0000000c141e7219 */ /* 0x190fe40000001207 */
[----:B------:R-:W-:Y:S01]  /*0990*/  SHF.R.U32.HI R5, RZ, R12, R7 ;  /* 0x0000000cff057219 */ /* 0x000fe20000011607 */
[----:B------:R-:W-:Y:S01]  /*09a0*/  IMAD.MOV.U32 R7, RZ, RZ, 0x1 ;  /* 0x00000001ff077424 */ /* 0x000fe200078e00ff */
[----:B------:R3:W4:Y:S03]  /*09b0*/  F2I.U32.TRUNC.NTZ R12, R6 ;  /* 0x00000006000c7305 */ /* 0x000726000020f000 */
[----:B------:R-:W1:Y:S01]  /*09c0*/  LDC R15, c[0x0][0x648] ;  /* 0x00019200ff0f7b82 */ /* 0x000e620000000800 */
[-C--:B0-----:R-:W-:Y:S02]  /*09d0*/  SHF.L.U32 R4, R9, R26.reuse, RZ ;  /* 0x0000001a09047219 */ /* 0x081fe400000006ff */
[----:B------:R-:W-:-:S02]  /*09e0*/  SHF.R.U64 R32, R30, R26, R5 ;  /* 0x0000001a1e207219 */ /* 0x000fc40000001205 */
[----:B------:R-:W-:Y:S02]  /*09f0*/  LOP3.LUT R11, RZ, R4, RZ, 0x33, !PT ;  /* 0x00000004ff0b7212 */ /* 0x000fe400078e33ff */
[-C--:B------:R-:W-:Y:S01]  /*0a00*/  SHF.R.U32.HI R5, RZ, R26.reuse, R5 ;  /* 0x0000001aff057219 */ /* 0x080fe20000011605 */
[----:B------:R-:W0:Y:S01]  /*0a10*/  LDC R21, c[0x0][0x638] ;  /* 0x00018e00ff157b82 */ /* 0x000e220000000800 */
[----:B------:R-:W-:Y:S01]  /*0a20*/  SHF.L.U32 R10, R7, R26, RZ ;  /* 0x0000001a070a7219 */ /* 0x000fe200000006ff */
[----:B------:R-:W-:-:S06]  /*0a30*/  IMAD.MOV.U32 R4, RZ, RZ, R32 ;  /* 0x000000ffff047224 */ /* 0x000fcc00078e0020 */
[----:B------:R-:W0:Y:S01]  /*0a40*/  LDC R153, c[0x0][0x610] ;  /* 0x00018400ff997b82 */ /* 0x000e220000000800 */
[----:B---34-:R-:W-:Y:S05]  /*0a50*/  @!P0 BRA `(.L_x_6) ;  /* 0x0000000000288947 */ /* 0x018fea0003800000 */
[----:B------:R-:W3:Y:S02]  /*0a60*/  LDC R9, c[0x0][0x64c] ;  /* 0x00019300ff097b82 */ /* 0x000ee40000000800 */
[----:B---3--:R-:W-:-:S05]  /*0a70*/  IADD3 R9, P0, R32, R9, RZ ;  /* 0x0000000920097210 */ /* 0x008fca0007f1e0ff */
        /* <DEDUP_REMOVED lines=8> */
.L_x_6:
[----:B-1----:R-:W-:Y:S01]  /*0b00*/  SHF.R.U64 R4, R4, R15, R5 ;  /* 0x0000000f04047219 */ /* 0x002fe20000001205 */
[----:B--2---:R-:W-:Y:S01]  /*0b10*/  VIADD R5, R24, 0xffffffff ;  /* 0xffffffff18057836 */ /* 0x004fe20000000000 */
[----:B------:R-:W-:Y:S01]  /*0b20*/  LOP3.LUT R11, R30, R11, RZ, 0xc0, !PT ;  /* 0x0000000b1e0b7212 */ /* 0x000fe200078ec0ff */
[----:B------:R-:W-:Y:S02]  /*0b30*/  IMAD.MOV R12, RZ, RZ, -R12 ;  /* 0x000000ffff0c7224 */ /* 0x000fe400078e0a0c */
[----:B------:R-:W-:Y:S02]  /*0b40*/  IMAD.MOV R6, RZ, RZ, -R4 ;  /* 0x000000ffff067224 */ /* 0x000fe400078e0a04 */
[----:B------:R-:W-:Y:S01]  /*0b50*/  IMAD R11, R10, R4, R11 ;  /* 0x000000040a0b7224 */ /* 0x000fe200078e020b */
[----:B------:R-:W-:Y:S01]  /*0b60*/  LOP3.LUT R4, R20, R5, RZ, 0xc0, !PT ;  /* 0x0000000514047212 */ /* 0x000fe200078ec0ff */
[----:B------:R-:W-:Y:S02]  /*0b70*/  @P3 IMAD R0, R14, R12, R3 ;  /* 0x0000000c0e003224 */ /* 0x000fe400078e0203 */
[----:B0-----:R-:W-:-:S02]  /*0b80*/  IMAD R3, R6, R21, R32 ;  /* 0x0000001506037224 */ /* 0x001fc400078e0220 */
[----:B------:R-:W-:Y:S02]  /*0b90*/  IMAD R153, R11, R153, R0 ;  /* 0x000000990b997224 */ /* 0x000fe400078e0200 */
[----:B------:R-:W-:Y:S02]  /*0ba0*/  IMAD R4, R3, R24, R4 ;  /* 0x0000001803047224 */ /* 0x000fe400078e0204 */
[----:B------:R-:W-:-:S03]  /*0bb0*/  IMAD.MOV.U32 R0, RZ, RZ, 0x1 ;  /* 0x00000001ff007424 */ /* 0x000fc600078e00ff */
[----:B------:R-:W-:Y:S02]  /*0bc0*/  SEL R152, R4, R153, !P3 ;  /* 0x0000009904987207 */ /* 0x000fe40005800000 */
[----:B------:R-:W-:-:S07]  /*0bd0*/  SEL R153, R153, R4, !P3 ;  /* 0x0000000499997207 */ /* 0x000fce0005800000 */
.L_x_4:
[----:B------:R-:W-:-:S08]  /*0be0*/  NOP ;  /* 0x0000000000007918 */ /* 0x000fd00000000000 */
[----:B------:R-:W0:Y:S02]  /*0bf0*/  USETMAXREG.TRY_ALLOC.CTAPOOL UP0, 0xe8 ;  /* 0x000000e8000079c8 */ /* 0x000e240008000600 */
[----:B0-----:R-:W-:-:S13]  /*0c00*/  PLOP3.LUT P0, PT, PT, PT, UP0, 0x80, 0x0 ;  /* 0x000000000000781c */ /* 0x001fda0003f0f008 */
[----:B------:R-:W-:Y:S05]  /*0c10*/  @!P0 BRA `(.L_x_4) ;  /* 0xfffffffc00f08947 */ /* 0x000fea000383ffff */
[----:B------:R-:W-:Y:S01]  /*0c20*/  ULDC.64 UR4, c[0x0][0x598] ;  /* 0x0001660000047ab9 */ /* 0x000fe20000000a00 */
[----:B------:R-:W-:Y:S01]  /*0c30*/  ULDC.64 UR36, c[0x0][0x208] ;  /* 0x0000820000247ab9 */ /* 0x000fe20000000a00 */
[----:B------:R-:W-:-:S04]  /*0c40*/  ISETP.NE.U32.AND P0, PT, RZ, UR4, PT ;  /* 0x00000004ff007c0c */ /* 0x000fc8000bf05070 */
[----:B------:R-:W-:-:S13]  /*0c50*/  ISETP.NE.AND.EX P0, PT, RZ, UR5, PT, P0 ;  /* 0x00000005ff007c0c */ /* 0x000fda000bf05300 */
[----:B------:R-:W-:Y:S05]  /*0c60*/  @!P0 BRA `(.L_x_7) ;  /* 0x00000000001c8947 */ /* 0x000fea0003800000 */
[----:B------:R-:W0:Y:S02]  /*0c70*/  LDC.64 R4, c[0x0][0x598] ;  /* 0x00016600ff047b82 */ /* 0x000e240000000a00 */
[----:B0-----:R-:W2:Y:S02]  /*0c80*/  LDG.E.64 R4, desc[UR36][R4.64] ;  /* 0x0000002404047981 */ /* 0x001ea4000c1e1b00 */
[----:B--2---:R-:W-:-:S04]  /*0c90*/  ISETP.NE.U32.AND P0, PT, R4, RZ, PT ;  /* 0x000000ff0400720c */ /* 0x004fc80003f05070 */
[----:B------:R-:W-:-:S13]  /*0ca0*/  ISETP.NE.AND.EX P0, PT, R5, RZ, PT, P0 ;  /* 0x000000ff0500720c */ /* 0x000fda0003f05300 */
[----:B------:R-:W-:Y:S05]  /*0cb0*/  @!P0 BRA `(.L_x_7) ;  /* 0x0000000000088947 */ /* 0x000fea0003800000 */
[----:B------:R0:W5:Y:S01]  /*0cc0*/  LD.E R154, desc[UR36][R4.64] ;  /* 0x00000024049a7980 */ /* 0x000162000c101900 */
[----:B------:R-:W-:Y:S05]  /*0cd0*/  BRA `(.L_x_8) ;  /* 0x0000000000247947 */ /* 0x000fea0003800000 */
.L_x_7:
[----:B------:R-:W-:Y:S02]  /*0ce0*/  ULDC.64 UR4, c[0x0][0x588] ;  /* 0x0001620000047ab9 */ /* 0x000fe40000000a00 */
[----:B------:R-:W-:-:S04]  /*0cf0*/  ISETP.NE.U32.AND P0, PT, RZ, UR4, PT ;  /* 0x00000004ff007c0c */ /* 0x000fc8000bf05070 */
[----:B------:R-:W-:-:S13]  /*0d00*/  ISETP.NE.AND.EX P0, PT, RZ, UR5, PT, P0 ;  /* 0x00000005ff007c0c */ /* 0x000fda000bf05300 */
[----:B------:R-:W-:Y:S05]  /*0d10*/  @!P0 BRA `(.L_x_9) ;  /* 0x00000000000c8947 */ /* 0x000fea0003800000 */
[----:B------:R-:W0:Y:S02]  /*0d20*/  LDC.64 R154, c[0x0][0x588] ;  /* 0x00016200ff9a7b82 */ /* 0x000e240000000a00 */
[----:B0-----:R1:W5:Y:S01]  /*0d30*/  LDG.E R154, desc[UR36][R154.64] ;  /* 0x000000249a9a7981 */ /* 0x001362000c1e1900 */
[----:B------:R-:W-:Y:S05]  /*0d40*/  BRA `(.L_x_8) ;  /* 0x0000000000087947 */ /* 0x000fea0003800000 */
.L_x_9:
[----:B------:R-:W-:Y:S02]  /*0d50*/  ULDC UR4, c[0x0][0x580] ;  /* 0x0001600000047ab9 */ /* 0x000fe40000000800 */
[----:B------:R-:W-:-:S07]  /*0d60*/  IMAD.U32 R154, RZ, RZ, UR4 ;  /* 0x00000004ff9a7e24 */ /* 0x000fce000f8e00ff */
.L_x_8:
[----:B------:R-:W-:Y:S02]  /*0d70*/  ULDC.64 UR4, c[0x0][0x5a0] ;  /* 0x0001680000047ab9 */ /* 0x000fe40000000a00 */
[----:B------:R-:W-:-:S04]  /*0d80*/  ISETP.NE.U32.AND P0, PT, RZ, UR4, PT ;  /* 0x00000004ff007c0c */ /* 0x000fc8000bf05070 */
[----:B------:R-:W-:-:S13]  /*0d90*/  ISETP.NE.AND.EX P0, PT, RZ, UR5, PT, P0 ;  /* 0x00000005ff007c0c */ /* 0x000fda000bf05300 */
[----:B------:R-:W-:Y:S05]  /*0da0*/  @!P0 BRA `(.L_x_10) ;  /* 0x00000000001c8947 */ /* 0x000fea0003800000 */
[----:B0-----:R-:W0:Y:S02]  /*0db0*/  LDC.64 R4, c[0x0][0x5a0] ;  /* 0x00016800ff047b82 */ /* 0x001e240000000a00 */
[----:B0-----:R-:W2:Y:S02]  /*0dc0*/  LDG.E.64 R4, desc[UR36][R4.64] ;  /* 0x0000002404047981 */ /* 0x001ea4000c1e1b00 */
[----:B--2---:R-:W-:-:S04]  /*0dd0*/  ISETP.NE.U32.AND P0, PT, R4, RZ, PT ;  /* 0x000000ff0400720c */ /* 0x004fc80003f05070 */
[----:B------:R-:W-:-:S13]  /*0de0*/  ISETP.NE.AND.EX P0, PT, R5, RZ, PT, P0 ;  /* 0x000000ff0500720c */ /* 0x000fda0003f05300 */
[----:B------:R-:W-:Y:S05]  /*0df0*/  @!P0 BRA `(.L_x_10) ;  /* 0x0000000000088947 */ /* 0x000fea0003800000 */
[----:B-1----:R0:W5:Y:S01]  /*0e00*/  LD.E R155, desc[UR36][R4.64] ;  /* 0x00000024049b7980 */ /* 0x002162000c101900 */
[----:B------:R-:W-:Y:S05]  /*0e10*/  BRA `(.L_x_11) ;  /* 0x0000000000247947 */ /* 0x000fea0003800000 */
.L_x_10:
[----:B------:R-:W-:Y:S02]  /*0e20*/  ULDC.64 UR4, c[0x0][0x590] ;  /* 0x0001640000047ab9 */ /* 0x000fe40000000a00 */
[----:B------:R-:W-:-:S04]  /*0e30*/  ISETP.NE.U32.AND P0, PT, RZ, UR4, PT ;  /* 0x00000004ff007c0c */ /* 0x000fc8000bf05070 */
[----:B------:R-:W-:-:S13]  /*0e40*/  ISETP.NE.AND.EX P0, PT, RZ, UR5, PT, P0 ;  /* 0x00000005ff007c0c */ /* 0x000fda000bf05300 */
[----:B------:R-:W-:Y:S05]  /*0e50*/  @!P0 BRA `(.L_x_12) ;  /* 0x00000000000c8947 */ /* 0x000fea0003800000 */
[----:B0-----:R-:W1:Y:S02]  /*0e60*/  LDC.64 R4, c[0x0][0x590] ;  /* 0x00016400ff047b82 */ /* 0x001e640000000a00 */
[----:B-1----:R1:W5:Y:S01]  /*0e70*/  LDG.E R155, desc[UR36][R4.64] ;  /* 0x00000024049b7981 */ /* 0x002362000c1e1900 */
[----:B------:R-:W-:Y:S05]  /*0e80*/  BRA `(.L_x_11) ;  /* 0x0000000000087947 */ /* 0x000fea0003800000 */
.L_x_12:
[----:B------:R-:W-:Y:S02]  /*0e90*/  ULDC UR4, c[0x0][0x584] ;  /* 0x0001610000047ab9 */ /* 0x000fe40000000800 */
[----:B-1----:R-:W-:-:S07]  /*0ea0*/  IMAD.U32 R155, RZ, RZ, UR4 ;  /* 0x00000004ff9b7e24 */ /* 0x002fce000f8e00ff */
.L_x_11:
[----:B------:R-:W-:-:S13]  /*0eb0*/  LOP3.LUT P0, RZ, R0, 0xff, RZ, 0xc0, !PT ;  /* 0x000000ff00ff7812 */ /* 0x000fda000780c0ff */
[----:B------:R-:W-:Y:S05]  /*0ec0*/  @!P0 EXIT ;  /* 0x000000000000894d */ /* 0x000fea0003800000 */
[----:B------:R-:W-:Y:S01]  /*0ed0*/  ULDC UR4, c[0x0][0x28c] ;  /* 0x0000a30000047ab9 */ /* 0x000fe20000000800 */
[----:B------:R-:W-:Y:S01]  /*0ee0*/  LOP3.LUT R160, R19, 0x1, RZ, 0xfc, !PT ;  /* 0x0000000113a07812 */ /* 0x000fe200078efcff */
[----:B------:R-:W-:Y:S01]  /*0ef0*/  UIADD3 UR4, UR4, 0x1f, URZ ;  /* 0x0000001f04047890 */ /* 0x000fe2000fffe03f */
[----:B------:R-:W-:Y:S01]  /*0f00*/  UMOV UR38, URZ ;  /* 0x0000003f00267c82 */ /* 0x000fe20008000000 */
[----:B------:R-:W-:Y:S02]  /*0f10*/  UMOV UR39, URZ ;  /* 0x0000003f00277c82 */ /* 0x000fe40008000000 */
[----:B------:R-:W-:-:S04]  /*0f20*/  USHF.R.S32.HI UR5, URZ, 0x1f, UR4 ;  /* 0x0000001f3f057899 */ /* 0x000fc80008011404 */
[----:B------:R-:W-:-:S04]  /*0f30*/  ULEA.HI UR5, UR5, UR4, URZ, 0x5 ;  /* 0x0000000405057291 */ /* 0x000fc8000f8f283f */
[----:B------:R-:W-:-:S12]  /*0f40*/  USHF.R.S32.HI UR40, URZ, 0x5, UR5 ;  /* 0x000000053f287899 */ /* 0x000fd80008011405 */
.L_x_286:
[----:B------:R-:W-:Y:S01]  /*0f50*/  LOP3.LUT R0, R18, 0x80, RZ, 0xc0, !PT ;  /* 0x0000008012007812 */ /* 0x000fe200078ec0ff */
[----:B--2---:R-:W2:Y:S01]  /*0f60*/  S2UR UR7, SR_CgaCtaId ;  /* 0x00000000000779c3 */ /* 0x004ea20000008800 */
[----:B------:R-:W-:Y:S02]  /*0f70*/  UMOV UR6, 0x400 ;  /* 0x0000040000067882 */ /* 0x000fe40000000000 */
[----:B------:R-:W-:-:S06]  /*0f80*/  SHF.R.U32.HI R0, RZ, 0x7, R0 ;  /* 0x00000007ff007819 */ /* 0x000fcc0000011600 */
[----:B---3--:R-:W3:Y:S01]  /*0f90*/  SHFL.IDX PT, R0, R0, RZ, 0x1f ;  /* 0x00001fff00007589 */ /* 0x008ee200000e0000 */
[----:B--2---:R-:W-:Y:S01]  /*0fa0*/  ULEA UR42, UR7, UR6, 0x18 ;  /* 0x00000006072a7291 */ /* 0x004fe2000f8ec03f */
[----:B---3--:R-:W-:-:S13]  /*0fb0*/  R2UR UR4, R0 ;  /* 0x00000000000472ca */ /* 0x008fda00000e0000 */
[----:B------:R-:W-:-:S04]  /*0fc0*/  ULEA.HI UR5, UR4, UR4, URZ, 0x1 ;  /* 0x0000000404057291 */ /* 0x000fc8000f8f083f */
[----:B------:R-:W-:-:S04]  /*0fd0*/  ULOP3.LUT UR5, UR5, 0x7fffe, URZ, 0xc0, !UPT ;  /* 0x0007fffe05057892 */ /* 0x000fc8000f8ec03f */
[----:B------:R-:W-:-:S03]  /*0fe0*/  UIADD3 UR5, UR4, -UR5, URZ ;  /* 0x8000000504057290 */ /* 0x000fc6000fffe03f */
[----:B------:R-:W-:Y:S01]  /*0ff0*/  ULDC UR4, c[0x0][0x28c] ;  /* 0x0000a30000047ab9 */ /* 0x000fe20000000800 */
[----:B------:R-:W-:Y:S01]  /*1000*/  ULEA UR5, UR5, UR42, 0xd ;  /* 0x0000002a05057291 */ /* 0x000fe2000f8e683f */
[----:B------:R-:W-:-:S03]  /*1010*/  ISETP.LT.AND P0, PT, RZ, UR4, PT ;  /* 0x00000004ff007c0c */ /* 0x000fc6000bf01270 */
[----:B------:R-:W-:-:S04]  /*1020*/  UIADD3 UR5, UR5, 0x100, URZ ;  /* 0x0000010005057890 */ /* 0x000fc8000fffe03f */
[----:B------:R-:W-:-:S04]  /*1030*/  USHF.R.U32.HI UR5, URZ, 0x4, UR5 ;  /* 0x000000043f057899 */ /* 0x000fc80008011605 */
[----:B------:R-:W-:Y:S02]  /*1040*/  ULOP3.LUT UR41, UR5, 0x3fff, URZ, 0xc0, !UPT ;  /* 0x00003fff05297892 */ /* 0x000fe4000f8ec03f */
[----:B-1--4-:R-:W-:Y:S10]  /*1050*/  @P0 BRA `(.L_x_13) ;  /* 0x0000000000400947 */ /* 0x012ff40003800000 */
[----:B------:R-:W-:Y:S01]  /*1060*/  MOV R0, 0x0 ;  /* 0x0000000000007802 */ /* 0x000fe20000000f00 */
[----:B------:R-:W-:Y:S01]  /*1070*/  ULDC.64 UR4, c[0x4][0x68] ;  /* 0x01001a0000047ab9 */ /* 0x000fe20000000a00 */
[----:B------:R-:W-:Y:S01]  /*1080*/  ULDC.64 UR6, c[0x4][0x8] ;  /* 0x0100020000067ab9 */ /* 0x000fe20000000a00 */
[----:B01----:R-:W-:Y:S01]  /*1090*/  IMAD.U32 R4, RZ, RZ, UR4 ;  /* 0x00000004ff047e24 */ /* 0x003fe2000f8e00ff */
[----:B------:R0:W1:Y:S01]  /*10a0*/  LDC.64 R14, c[0x4][R0] ;  /* 0x01000000000e7b82 */ /* 0x0000620000000a00 */
[----:B------:R-:W-:Y:S01]  /*10b0*/  IMAD.U32 R5, RZ, RZ, UR5 ;  /* 0x00000005ff057e24 */ /* 0x000fe2000f8e00ff */
[----:B------:R-:W-:Y:S01]  /*10c0*/  ULDC.64 UR4, c[0x4][0x70] ;  /* 0x01001c0000047ab9 */ /* 0x000fe20000000a00 */
[----:B------:R-:W-:Y:S02]  /*10d0*/  IMAD.U32 R10, RZ, RZ, UR6 ;  /* 0x00000006ff0a7e24 */ /* 0x000fe4000f8e00ff */
[----:B------:R-:W-:Y:S02]  /*10e0*/  IMAD.U32 R6, RZ, RZ, UR4 ;  /* 0x00000004ff067e24 */ /* 0x000fe4000f8e00ff */
[----:B------:R-:W-:-:S02]  /*10f0*/  IMAD.U32 R7, RZ, RZ, UR5 ;  /* 0x00000005ff077e24 */ /* 0x000fc4000f8e00ff */
[----:B------:R-:W-:Y:S02]  /*1100*/  IMAD.U32 R11, RZ, RZ, UR7 ;  /* 0x00000007ff0b7e24 */ /* 0x000fe4000f8e00ff */
[----:B------:R-:W-:Y:S02]  /*1110*/  IMAD.MOV.U32 R8, RZ, RZ, 0x1e1 ;  /* 0x000001e1ff087424 */ /* 0x000fe400078e00ff */
[----:B------:R-:W-:Y:S02]  /*1120*/  IMAD.MOV.U32 R12, RZ, RZ, 0x1 ;  /* 0x00000001ff0c7424 */ /* 0x000fe400078e00ff */
[----:B0-----:R-:W-:-:S07]  /*1130*/  IMAD.MOV.U32 R13, RZ, RZ, RZ ;  /* 0x000000ffff0d7224 */ /* 0x001fce00078e00ff */
[----:B------:R-:W-:-:S07]  /*1140*/  LEPC R20, `(.L_x_13) ;  /* 0x000000001014794e */ /* 0x000fce0000000000 */
[----:B-1---5:R-:W-:Y:S05]  /*1150*/  CALL.ABS.NOINC R14 ;  /* 0x000000000e007343 */ /* 0x022fea0003c00000 */
.L_x_13:
[----:B------:R-:W-:-:S13]  /*1160*/  ISETP.NE.AND P0, PT, R160, 0x3, PT ;  /* 0x00000003a000780c */ /* 0x000fda0003f05270 */
[----:B------:R-:W-:Y:S05]  /*1170*/  @!P0 BRA `(.L_x_14) ;  /* 0x0000000000048947 */ /* 0x000fea0003800000 */
[----:B------:R-:W-:Y:S01]  /*1180*/  BPT.TRAP 0x1 ;  /* 0x000000040000795c */ /* 0x000fe20000300000 */
.L_x_14:
[----:B------:R-:W-:Y:S02]  /*1190*/  IMAD.U32 R3, RZ, RZ, UR39 ;  /* 0x00000027ff037e24 */ /* 0x000fe4000f8e00ff */
[----:B------:R-:W-:-:S03]  /*11a0*/  IMAD.U32 R0, RZ, RZ, UR38 ;  /* 0x00000026ff007e24 */ /* 0x000fc6000f8e00ff */
[----:B------:R-:W-:Y:S02]  /*11b0*/  LEA R3, R3, UR42, 0x3 ;  /* 0x0000002a03037c11 */ /* 0x000fe4000f8e18ff */
[----:B------:R-:W-:-:S04]  /*11c0*/  SHF.L.U32 R0, R0, 0x1f, RZ ;  /* 0x0000001f00007819 */ /* 0x000fc800000006ff */
[----:B------:R2:W3:Y:S01]  /*11d0*/  SYNCS.PHASECHK.TRANS64.TRYWAIT P1, [R3+URZ], R0 ;  /* 0x00000000030075a7 */ /* 0x0004e2000802017f */
[----:B------:R-:W-:Y:S05]  /*11e0*/  @!P0 BRA `(.L_x_15) ;  /* 0x0000000000048947 */ /* 0x000fea0003800000 */
[----:B------:R-:W-:Y:S01]  /*11f0*/  BPT.TRAP 0x1 ;  /* 0x000000040000795c */ /* 0x000fe20000300000 */
.L_x_15:
[----:B---3--:R-:W-:Y:S05]  /*1200*/  @P1 BRA `(.L_x_16) ;  /* 0x0000000000081947 */ /* 0x008fea0003800000 */
[----:B------:R-:W3:Y:S02]  /*1210*/  SYNCS.PHASECHK.TRANS64.TRYWAIT P1, [R3+URZ], R0 ;  /* 0x00000000030075a7 */ /* 0x000ee4000802017f */
[----:B---3--:R-:W-:Y:S05]  /*1220*/  @!P1 BRA `(.L_x_17) ;  /* 0x0000008c00009947 */ /* 0x008fea0003800000 */
.L_x_16:
[----:B------:R-:W-:-:S04]  /*1230*/  UISETP.LT.AND UP0, UPT, UR40, 0x1, UPT ;  /* 0x000000012800788c */ /* 0x000fc8000bf01270 */
[----:B------:R-:W-:-:S04]  /*1240*/  USEL UR4, UR40, 0x1, UP0 ;  /* 0x0000000128047887 */ /* 0x000fc80008000000 */
[----:B------:R-:W-:-:S06]  /*1250*/  UIADD3 UR4, UR40, -UR4, URZ ;  /* 0x8000000428047290 */ /* 0x000fcc000fffe03f */
[----:B--23--:R-:W-:Y:S01]  /*1260*/  IMAD.U32 R0, RZ, RZ, UR4 ;  /* 0x00000004ff007e24 */ /* 0x00cfe2000f8e00ff */
[----:B------:R-:W-:Y:S05]  /*1270*/  WARPSYNC.ALL ;  /* 0x0000000000007948 */ /* 0x000fea0003800000 */
[----:B------:R-:W-:Y:S01]  /*1280*/  ISETP.GE.AND P1, PT, R0, 0x1, PT ;  /* 0x000000010000780c */ /* 0x000fe20003f26270 */
[----:B------:R-:W-:Y:S01]  /*1290*/  UIADD3 UR4, UR42, 0x14100, URZ ;  /* 0x000141002a047890 */ /* 0x000fe2000fffe03f */
[----:B------:R-:W-:Y:S01]  /*12a0*/  WARPGROUP.ARRIVE ;  /* 0x00000000000079c5 */ /* 0x000fe20000000000 */
[----:B------:R-:W-:Y:S01]  /*12b0*/  UMOV UR9, 0x40000040 ;  /* 0x4000004000097882 */ /* 0x000fe20000000000 */
[----:B------:R-:W-:Y:S01]  /*12c0*/  UMOV UR11, 0x40000040 ;  /* 0x40000040000b7882 */ /* 0x000fe20000000000 */
[----:B------:R-:W-:-:S04]  /*12d0*/  USHF.R.U32.HI UR4, URZ, 0x4, UR4 ;  /* 0x000000043f047899 */ /* 0x000fc80008011604 */
[----:B------:R-:W-:Y:S02]  /*12e0*/  ULOP3.LUT UR5, UR4, 0x3fff, URZ, 0xc0, !UPT ;  /* 0x00003fff04057892 */ /* 0x000fe4000f8ec03f */
[----:B------:R-:W-:Y:S02]  /*12f0*/  ULOP3.LUT UR4, UR41, 0x10000, URZ, 0xfc, !UPT ;  /* 0x0001000029047892 */ /* 0x000fe4000f8efc3f */
[----:B------:R-:W-:Y:S02]  /*1300*/  ULOP3.LUT UR5, UR5, 0x10000, URZ, 0xfc, !UPT ;  /* 0x0001000005057892 */ /* 0x000fe4000f8efc3f */
[----:B------:R-:W-:Y:S02]  /*1310*/  ULEA UR6, UR39, UR4, 0xa ;  /* 0x0000000427067291 */ /* 0x000fe4000f8e503f */
[----:B------:R-:W-:-:S05]  /*1320*/  ULEA UR7, UR39, UR5, 0xb ;  /* 0x0000000527077291 */ /* 0x000fca000f8e583f */
[----:B------:R-:W-:Y:S02]  /*1330*/  UMOV UR8, UR6 ;  /* 0x0000000600087c82 */ /* 0x000fe40008000000 */
[----:B------:R-:W-:Y:S02]  /*1340*/  UMOV UR10, UR7 ;  /* 0x00000007000a7c82 */ /* 0x000fe40008000000 */
[----:B------:R-:W-:Y:S01]  /*1350*/  HGMMA.64x256x8.F32.TF32 R24, gdesc[UR8], RZ, !UPT, gsb0 ;  /* 0x07e00000081879f0 */ /* 0x000fe2000c0028ff */
[----:B------:R-:W-:Y:S02]  /*1360*/  UIADD3 UR8, UR6, 0x2, URZ ;  /* 0x0000000206087890 */ /* 0x000fe4000fffe03f */
[----:B------:R-:W-:Y:S01]  /*1370*/  UIADD3 UR10, UR7, 0x2, URZ ;  /* 0x00000002070a7890 */ /* 0x000fe2000fffe03f */
[----:B------:R-:W-:Y:S01]  /*1380*/  UMOV UR9, 0x40000040 ;  /* 0x4000004000097882 */ /* 0x000fe20000000000 */
[----:B------:R-:W-:Y:S01]  /*1390*/  UMOV UR11, 0x40000040 ;  /* 0x40000040000b7882 */ /* 0x000fe20000000000 */
[----:B------:R-:W-:-:S02]  /*13a0*/  WARPGROUP.DEPBAR.LE gsb0, 0x0 ;  /* 0x00008000000079c5 */ /* 0x000fc40000010000 */
[----:B------:R-:W-:-:S15]  /*13b0*/  WARPGROUP.ARRIVE ;  /* 0x00000000000079c5 */ /* 0x000fde0000000000 */
[----:B------:R-:W-:-:S05]  /*13c0*/  NOP ;  /* 0x0000000000007918 */ /* 0x000fca0000000000 */
[----:B------:R-:W-:Y:S01]  /*13d0*/  HGMMA.64x256x8.F32.TF32 R24, gdesc[UR8], R24, gsb0 ;  /* 0x07e00000081879f0 */ /* 0x000fe20008002818 */
[----:B------:R-:W-:Y:S02]  /*13e0*/  UIADD3 UR8, UR6, 0x4, URZ ;  /* 0x0000000406087890 */ /* 0x000fe4000fffe03f */
[----:B------:R-:W-:Y:S01]  /*13f0*/  UIADD3 UR10, UR7, 0x4, URZ ;  /* 0x00000004070a7890 */ /* 0x000fe2000fffe03f */
[----:B------:R-:W-:Y:S01]  /*1400*/  UMOV UR9, 0x40000040 ;  /* 0x4000004000097882 */ /* 0x000fe20000000000 */
[----:B------:R-:W-:Y:S01]  /*1410*/  UMOV UR11, 0x40000040 ;  /* 0x40000040000b7882 */ /* 0x000fe20000000000 */
[----:B------:R-:W-:Y:S02]  /*1420*/  WARPGROUP.DEPBAR.LE gsb0, 0x0 ;  /* 0x00008000000079c5 */ /* 0x000fe40000010000 */
        /* <DEDUP_REMOVED lines=10> */
[----:B------:R-:W-:Y:S03]  /*14d0*/  HGMMA.64x256x8.F32.TF32 R24, gdesc[UR8], R24, gsb0 ;  /* 0x07e00000081879f0 */ /* 0x000fe60008002818 */
[----:B------:R-:W-:Y:S02]  /*14e0*/  WARPGROUP.DEPBAR.LE gsb0, 0x0 ;  /* 0x00008000000079c5 */ /* 0x000fe40000010000 */
[----:B------:R-:W-:Y:S05]  /*14f0*/  @!P1 BRA `(.L_x_18) ;  /* 0x0000000400249947 */ /* 0x000fea0003800000 */
[----:B------:R-:W-:-:S04]  /*1500*/  UIADD3 UR6, UR39, 0x1, URZ ;  /* 0x0000000127067890 */ /* 0x000fc8000fffe03f */
[----:B------:R-:W-:-:S04]  /*1510*/  UISETP.NE.AND UP0, UPT, UR6, 0x5, UPT ;  /* 0x000000050600788c */ /* 0x000fc8000bf05270 */
[----:B------:R-:W-:Y:S02]  /*1520*/  USEL UR7, URZ, 0x1, UP0 ;  /* 0x000000013f077887 */ /* 0x000fe40008000000 */
[----:B------:R-:W-:Y:S02]  /*1530*/  USEL UR6, UR6, URZ, UP0 ;  /* 0x0000003f06067287 */ /* 0x000fe40008000000 */
[----:B------:R-:W-:-:S06]  /*1540*/  ULOP3.LUT UR7, UR38, UR7, URZ, 0x3c, !UPT ;  /* 0x0000000726077292 */ /* 0x000fcc000f8e3c3f */
[----:B01----:R-:W-:Y:S01]  /*1550*/  IMAD.U32 R5, RZ, RZ, UR7 ;  /* 0x00000007ff057e24 */ /* 0x003fe2000f8e00ff */
[----:B------:R-:W-:-:S06]  /*1560*/  UMOV UR7, UR39 ;  /* 0x0000002700077c82 */ /* 0x000fcc0008000000 */
.L_x_25:
[----:B01----:R-:W-:Y:S05]  /*1570*/  @!P0 BRA `(.L_x_19) ;  /* 0x0000000000048947 */ /* 0x003fea0003800000 */
[----:B------:R-:W-:Y:S01]  /*1580*/  BPT.TRAP 0x1 ;  /* 0x000000040000795c */ /* 0x000fe20000300000 */
.L_x_19:
[----:B------:R-:W0:Y:S01]  /*1590*/  S2UR UR9, SR_CgaCtaId ;  /* 0x00000000000979c3 */ /* 0x000e220000008800 */
[----:B------:R-:W-:Y:S01]  /*15a0*/  UMOV UR8, 0x400 ;  /* 0x0000040000087882 */ /* 0x000fe20000000000 */
[----:B------:R-:W-:Y:S01]  /*15b0*/  SHF.L.U32 R3, R5, 0x1f, RZ ;  /* 0x0000001f05037819 */ /* 0x000fe200000006ff */
[----:B0-----:R-:W-:-:S04]  /*15c0*/  ULEA UR14, UR9, UR8, 0x18 ;  /* 0x00000008090e7291 */ /* 0x001fc8000f8ec03f */
[----:B------:R-:W-:-:S09]  /*15d0*/  ULEA UR8, UR6, UR14, 0x3 ;  /* 0x0000000e06087291 */ /* 0x000fd2000f8e183f */
[----:B------:R0:W1:Y:S01]  /*15e0*/  SYNCS.PHASECHK.TRANS64.TRYWAIT P1, [UR8], R3 ;  /* 0x00000003ff0075a7 */ /* 0x0000620008020148 */
[----:B------:R-:W-:Y:S05]  /*15f0*/  @!P0 BRA `(.L_x_20) ;  /* 0x0000000000048947 */ /* 0x000fea0003800000 */
[----:B------:R-:W-:Y:S01]  /*1600*/  BPT.TRAP 0x1 ;  /* 0x000000040000795c */ /* 0x000fe20000300000 */
.L_x_20:
[----:B-1----:R-:W-:Y:S05]  /*1610*/  @P1 BRA `(.L_x_21) ;  /* 0x0000000000081947 */ /* 0x002fea0003800000 */
[----:B------:R-:W1:Y:S02]  /*1620*/  SYNCS.PHASECHK.TRANS64.TRYWAIT P1, [UR8], R3 ;  /* 0x00000003ff0075a7 */ /* 0x000e640008020148 */
[----:B-1----:R-:W-:Y:S05]  /*1630*/  @!P1 BRA `(.L_x_22) ;  /* 0x0000008800109947 */ /* 0x002fea0003800000 */
.L_x_21:
[----:B------:R-:W-:Y:S01]  /*1640*/  ULEA UR12, UR6, UR4, 0xa ;  /* 0x00000004060c7291 */ /* 0x000fe2000f8e503f */
[----:B------:R-:W-:Y:S01]  /*1650*/  WARPGROUP.ARRIVE ;  /* 0x00000000000079c5 */ /* 0x000fe20000000000 */
[----:B------:R-:W-:Y:S01]  /*1660*/  ULEA UR13, UR6, UR5, 0xb ;  /* 0x00000005060d7291 */ /* 0x000fe2000f8e583f */
[----:B------:R-:W-:Y:S01]  /*1670*/  UMOV UR9, 0x40000040 ;  /* 0x4000004000097882 */ /* 0x000fe20000000000 */
[----:B------:R-:W-:-:S03]  /*1680*/  UMOV UR11, 0x40000040 ;  /* 0x40000040000b7882 */ /* 0x000fc60000000000 */
[----:B------:R-:W-:Y:S02]  /*1690*/  UMOV UR8, UR12 ;  /* 0x0000000c00087c82 */ /* 0x000fe40008000000 */
[----:B------:R-:W-:Y:S02]  /*16a0*/  UMOV UR10, UR13 ;  /* 0x0000000d000a7c82 */ /* 0x000fe40008000000 */
[----:B------:R-:W-:Y:S01]  /*16b0*/  HGMMA.64x256x8.F32.TF32 R24, gdesc[UR8], R24, gsb0 ;  /* 0x07e00000081879f0 */ /* 0x000fe20008002818 */
        /* <DEDUP_REMOVED lines=26> */
[----:B------:R-:W-:Y:S01]  /*1860*/  BPT.TRAP 0x1 ;  /* 0x000000040000795c */ /* 0x000fe20000300000 */
.L_x_23:
[----:B------:R-:W-:Y:S01]  /*1870*/  ULEA UR8, UR7, UR14, 0x3 ;  /* 0x0000000e07087291 */ /* 0x000fe2000f8e183f */
[----:B------:R-:W-:-:S03]  /*1880*/  ISETP.GT.U32.AND P1, PT, R19, 0x1, PT ;  /* 0x000000011300780c */ /* 0x000fc60003f24070 */
[----:B------:R-:W-:-:S04]  /*1890*/  UIADD3 UR8, UR8, 0x28, URZ ;  /* 0x0000002808087890 */ /* 0x000fc8000fffe03f */
[----:B------:R-:W-:-:S09]  /*18a0*/  UPRMT UR8, URZ, 0x654, UR8 ;  /* 0x000006543f087896 */ /* 0x000fd20008000008 */
[----:B------:R-:W-:Y:S01]  /*18b0*/  SYNCS.ARRIVE.TRANS64.RED.A1T0 RZ, [UR8], RZ ;  /* 0x000000ffffff79a7 */ /* 0x000fe20008100408 */
[----:B------:R-:W-:Y:S05]  /*18c0*/  @P1 BRA `(.L_x_24) ;  /* 0x0000000000041947 */ /* 0x000fea0003800000 */
[----:B------:R-:W-:Y:S01]  /*18d0*/  BPT.TRAP 0x1 ;  /* 0x000000040000795c */ /* 0x000fe20000300000 */
.L_x_24:
[----:B------:R-:W-:Y:S01]  /*18e0*/  UIADD3 UR6, UR6, 0x1, URZ ;  /* 0x0000000106067890 */ /* 0x000fe2000fffe03f */
[C---:B------:R-:W-:Y:S01]  /*18f0*/  ISETP.GT.AND P1, PT, R0.reuse, 0x1, PT ;  /* 0x000000010000780c */ /* 0x040fe20003f24270 */
[----:B------:R-:W-:Y:S01]  /*1900*/  UIADD3 UR7, UR7, 0x1, URZ ;  /* 0x0000000107077890 */ /* 0x000fe2000fffe03f */
[----:B------:R-:W-:Y:S01]  /*1910*/  VIADD R0, R0, 0xffffffff ;  /* 0xffffffff00007836 */ /* 0x000fe20000000000 */
[----:B------:R-:W-:Y:S02]  /*1920*/  UISETP.NE.AND UP0, UPT, UR6, 0x5, UPT ;  /* 0x000000050600788c */ /* 0x000fe4000bf05270 */
[----:B------:R-:W-:Y:S02]  /*1930*/  UISETP.NE.AND UP1, UPT, UR7, 0x5, UPT ;  /* 0x000000050700788c */ /* 0x000fe4000bf25270 */
[----:B------:R-:W-:Y:S02]  /*1940*/  USEL UR8, URZ, 0x1, UP0 ;  /* 0x000000013f087887 */ /* 0x000fe40008000000 */
[----:B------:R-:W-:-:S02]  /*1950*/  USEL UR6, UR6, URZ, UP0 ;  /* 0x0000003f06067287 */ /* 0x000fc40008000000 */
[----:B------:R-:W-:Y:S02]  /*1960*/  USEL UR7, UR7, URZ, UP1 ;  /* 0x0000003f07077287 */ /* 0x000fe40008800000 */
[----:B------:R-:W-:Y:S01]  /*1970*/  LOP3.LUT R5, R5, UR8, RZ, 0x3c, !PT ;  /* 0x0000000805057c12 */ /* 0x000fe2000f8e3cff */
[----:B------:R-:W-:Y:S09]  /*1980*/  @P1 BRA `(.L_x_25) ;  /* 0xfffffff800f81947 */ /* 0x000ff2000383ffff */
.L_x_18:
[----:B------:R-:W2:Y:S02]  /*1990*/  LDC R0, c[0x0][0x28c] ;  /* 0x0000a300ff007b82 */ /* 0x000ea40000000800 */
[----:B--2---:R-:W-:-:S13]  /*19a0*/  ISETP.GE.AND P1, PT, R0, 0x1, PT ;  /* 0x000000010000780c */ /* 0x004fda0003f26270 */
[----:B------:R-:W-:Y:S05]  /*19b0*/  @!P1 BRA `(.L_x_26) ;  /* 0x0000000000489947 */ /* 0x000fea0003800000 */
[----:B------:R-:W-:Y:S05]  /*19c0*/  @!P0 BRA `(.L_x_27) ;  /* 0x0000000000048947 */ /* 0x000fea0003800000 */
[----:B------:R-:W-:Y:S01]  /*19d0*/  BPT.TRAP 0x1 ;  /* 0x000000040000795c */ /* 0x000fe20000300000 */
.L_x_27:
[----:B------:R-:W2:Y:S01]  /*19e0*/  S2UR UR7, SR_CgaCtaId ;  /* 0x00000000000779c3 */ /* 0x000ea20000008800 */
[----:B------:R-:W-:Y:S01]  /*19f0*/  UISETP.LT.AND UP0, UPT, UR40, 0x1, UPT ;  /* 0x000000012800788c */ /* 0x000fe2000bf01270 */
[----:B------:R-:W-:-:S03]  /*1a00*/  ISETP.GT.U32.AND P0, PT, R19, 0x1, PT ;  /* 0x000000011300780c */ /* 0x000fc60003f04070 */
[----:B------:R-:W-:-:S04]  /*1a10*/  USEL UR6, UR40, 0x1, UP0 ;  /* 0x0000000128067887 */ /* 0x000fc80008000000 */
[----:B------:R-:W-:-:S04]  /*1a20*/  UIADD3 UR6, UR39, UR40, -UR6 ;  /* 0x0000002827067290 */ /* 0x000fc8000fffe806 */
[----:B------:R-:W-:-:S04]  /*1a30*/  UIMAD.WIDE.U32 UR4, UR6, -0x33333333, URZ ;  /* 0xcccccccd060478a5 */ /* 0x000fc8000f8e003f */
[----:B------:R-:W-:-:S03]  /*1a40*/  USHF.R.U32.HI UR4, URZ, 0x2, UR5 ;  /* 0x000000023f047899 */ /* 0x000fc60008011605 */
[----:B------:R-:W-:Y:S01]  /*1a50*/  UMOV UR5, 0x400 ;  /* 0x0000040000057882 */ /* 0x000fe20000000000 */
[----:B------:R-:W-:Y:S02]  /*1a60*/  UIMAD UR6, UR4, -0x5, UR6 ;  /* 0xfffffffb040678a4 */ /* 0x000fe4000f8e0206 */
[----:B--2---:R-:W-:-:S04]  /*1a70*/  ULEA UR5, UR7, UR5, 0x18 ;  /* 0x0000000507057291 */ /* 0x004fc8000f8ec03f */
[----:B------:R-:W-:-:S04]  /*1a80*/  ULEA UR6, UR6, UR5, 0x3 ;  /* 0x0000000506067291 */ /* 0x000fc8000f8e183f */
[----:B------:R-:W-:-:S04]  /*1a90*/  UIADD3 UR6, UR6, 0x28, URZ ;  /* 0x0000002806067890 */ /* 0x000fc8000fffe03f */
[----:B------:R-:W-:-:S09]  /*1aa0*/  UPRMT UR6, URZ, 0x654, UR6 ;  /* 0x000006543f067896 */ /* 0x000fd20008000006 */
[----:B------:R-:W-:Y:S01]  /*1ab0*/  SYNCS.ARRIVE.TRANS64.RED.A1T0 RZ, [UR6], RZ ;  /* 0x000000ffffff79a7 */ /* 0x000fe20008100406 */
[----:B------:R-:W-:Y:S05]  /*1ac0*/  @P0 BRA `(.L_x_26) ;  /* 0x0000000000040947 */ /* 0x000fea0003800000 */
[----:B------:R-:W-:Y:S01]  /*1ad0*/  BPT.TRAP 0x1 ;  /* 0x000000040000795c */ /* 0x000fe20000300000 */
.L_x_26:
[----:B------:R-:W2:Y:S01]  /*1ae0*/  LDC R7, c[0x0][0x288] ;  /* 0x0000a200ff077b82 */ /* 0x000ea20000000800 */
[----:B01----:R-:W-:Y:S01]  /*1af0*/  SHF.R.U32.HI R3, RZ, 0x2, R18 ;  /* 0x00000002ff037819 */ /* 0x003fe20000011612 */
[----:B------:R-:W-:Y:S01]  /*1b00*/  UIADD3 UR39, UR40, UR39, URZ ;  /* 0x0000002728277290 */ /* 0x000fe2000fffe03f */
[C---:B------:R-:W-:Y:S01]  /*1b10*/  LOP3.LUT R4, R18.reuse, 0x60, RZ, 0xc0, !PT ;  /* 0x0000006012047812 */ /* 0x040fe200078ec0ff */
[----:B------:R-:W-:Y:S01]  /*1b20*/  ULDC UR7, c[0x0][0x284] ;  /* 0x0000a10000077ab9 */ /* 0x000fe20000000800 */
[----:B------:R-:W-:Y:S01]  /*1b30*/  LOP3.LUT R3, R3, 0x7, RZ, 0xc0, !PT ;  /* 0x0000000703037812 */ /* 0x000fe200078ec0ff */
[----:B------:R-:W-:Y:S01]  /*1b40*/  UISETP.GT.U32.AND UP0, UPT, UR39, 0x4, UPT ;  /* 0x000000042700788c */ /* 0x000fe2000bf04070 */
[----:B------:R-:W-:Y:S01]  /*1b50*/  SHF.R.U32.HI R10, RZ, 0x1, R4 ;  /* 0x00000001ff0a7819 */ /* 0x000fe20000011604 */
[----:B------:R-:W-:Y:S01]  /*1b60*/  IMAD.SHL.U32 R4, R18, 0x2, RZ ;  /* 0x0000000212047824 */ /* 0x000fe200078e00ff */
[----:B------:R-:W-:Y:S01]  /*1b70*/  LOP3.LUT R0, R22, 0x1, RZ, 0xc0, !PT ;  /* 0x0000000116007812 */ /* 0x000fe200078ec0ff */
[----:B------:R-:W-:Y:S01]  /*1b80*/  UISETP.LT.U32.AND UP0, UPT, UR40, 0x5, UP0 ;  /* 0x000000052800788c */ /* 0x000fe20008701070 */
[----:B------:R-:W-:Y:S01]  /*1b90*/  IADD3 R5, RZ, -R10, -R3 ;  /* 0x8000000aff057210 */ /* 0x000fe20007ffe803 */
[----:B------:R-:W-:Y:S01]  /*1ba0*/  UISETP.GE.U32.AND UP1, UPT, UR40, 0x5, UPT ;  /* 0x000000052800788c */ /* 0x000fe2000bf26070 */
[----:B------:R-:W-:Y:S01]  /*1bb0*/  LOP3.LUT R9, R4, 0x6, RZ, 0xc0, !PT ;  /* 0x0000000604097812 */ /* 0x000fe200078ec0ff */
[C---:B------:R-:W-:Y:S01]  /*1bc0*/  IMAD.SHL.U32 R6, R0.reuse, 0x40, RZ ;  /* 0x0000004000067824 */ /* 0x040fe200078e00ff */
[----:B------:R-:W-:Y:S01]  /*1bd0*/  SHF.R.S32.HI R21, RZ, 0x1f, R23 ;  /* 0x0000001fff157819 */ /* 0x000fe20000011417 */
[----:B------:R-:W-:Y:S01]  /*1be0*/  IMAD R11, R0, -0x40, R5 ;  /* 0xffffffc0000b7824 */ /* 0x000fe200078e0205 */
[----:B------:R-:W-:Y:S01]  /*1bf0*/  LOP3.LUT R0, R18, 0x3, RZ, 0xc0, !PT ;  /* 0x0000000312007812 */ /* 0x000fe200078ec0ff */
[----:B------:R-:W-:Y:S01]  /*1c00*/  ULDC.64 UR8, c[0x0][0x5d0] ;  /* 0x0001740000087ab9 */ /* 0x000fe20000000a00 */
[----:B------:R-:W-:Y:S01]  /*1c10*/  PRMT R8, R9, 0x6540, R152 ;  /* 0x0000654009087816 */ /* 0x000fe20000000098 */
[----:B------:R-:W-:Y:S01]  /*1c20*/  IMAD.SHL.U32 R152, R152, 0x100, RZ ;  /* 0x0000010098987824 */ /* 0x000fe200078e00ff */
[----:B------:R-:W-:Y:S01]  /*1c30*/  UIMAD.WIDE.U32 UR4, UR39, -0x33333333, URZ ;  /* 0xcccccccd270478a5 */ /* 0x000fe2000f8e003f */
[----:B------:R-:W-:Y:S01]  /*1c40*/  IMAD R4, R21, UR8, RZ ;  /* 0x0000000815047c24 */ /* 0x000fe2000f8e02ff */
[----:B------:R-:W-:Y:S01]  /*1c50*/  USEL UR6, URZ, 0x1, !UP0 ;  /* 0x000000013f067887 */ /* 0x000fe2000c000000 */
[----:B--2---:R-:W-:Y:S01]  /*1c60*/  IMAD R13, R0, -0x2, R7 ;  /* 0xfffffffe000d7824 */ /* 0x004fe200078e0207 */
[----:B------:R-:W-:Y:S01]  /*1c70*/  ISETP.GE.AND P0, PT, R152, R7, PT ;  /* 0x000000079800720c */ /* 0x000fe20003f06270 */
[C---:B------:R-:W-:Y:S01]  /*1c80*/  IMAD.SHL.U32 R0, R153.reuse, 0x80, RZ ;  /* 0x0000008099007824 */ /* 0x040fe200078e00ff */
[----:B------:R-:W-:Y:S01]  /*1c90*/  SHF.R.S32.HI R9, RZ, 0x1f, R8 ;  /* 0x0000001fff097819 */ /* 0x000fe20000011408 */
[----:B------:R-:W-:Y:S01]  /*1ca0*/  USHF.R.U32.HI UR4, URZ, 0x2, UR5 ;  /* 0x000000023f047899 */ /* 0x000fe20008011605 */
[----:B------:R-:W-:Y:S01]  /*1cb0*/  LOP3.LUT R3, R6, 0x40, R3, 0xe2, !PT ;  /* 0x0000004006037812 */ /* 0x000fe200078ee203 */
[----:B------:R-:W-:Y:S01]  /*1cc0*/  ULOP3.LUT UR38, UR38, UR6, URZ, 0x3c, !UPT ;  /* 0x0000000626267292 */ /* 0x000fe2000f8e3c3f */
[C---:B------:R-:W-:Y:S01]  /*1cd0*/  ISETP.GE.OR P0, PT, R0.reuse, UR7, P0 ;  /* 0x0000000700007c0c */ /* 0x040fe20008706670 */
[----:B------:R-:W-:Y:S01]  /*1ce0*/  IMAD.WIDE R6, R153, 0x80, RZ ;  /* 0x0000008099067825 */ /* 0x000fe200078e02ff */
[----:B------:R-:W-:Y:S01]  /*1cf0*/  UIMAD UR39, UR4, -0x5, UR39 ;  /* 0xfffffffb042778a4 */ /* 0x000fe2000f8e0227 */
[----:B------:R-:W-:Y:S01]  /*1d00*/  IADD3 R0, -R0, UR7, R11 ;  /* 0x0000000700007c10 */ /* 0x000fe2000fffe10b */
[----:B------:R-:W-:Y:S01]  /*1d10*/  @UP1 ULOP3.LUT UR38, UR38, 0x1, UR4, 0x78, !UPT ;  /* 0x0000000126261892 */ /* 0x000fe2000f8e7804 */
[C---:B------:R-:W-:Y:S01]  /*1d20*/  IMAD R15, R23.reuse, UR9, R4 ;  /* 0x00000009170f7c24 */ /* 0x040fe2000f8e0204 */
[----:B------:R-:W-:Y:S01]  /*1d30*/  LOP3.LUT R167, R6, R3, R10, 0xfe, !PT ;  /* 0x0000000306a77212 */ /* 0x000fe200078efe0a */
[----:B------:R-:W-:-:S04]  /*1d40*/  IMAD.WIDE.U32 R4, R23, UR8, R8 ;  /* 0x0000000817047c25 */ /* 0x000fc8000f8e0008 */
[----:B------:R-:W-:Y:S02]  /*1d50*/  IMAD.IADD R5, R5, 0x1, R15 ;  /* 0x0000000105057824 */ /* 0x000fe400078e020f */
[----:B------:R-:W-:Y:S02]  /*1d60*/  IMAD.IADD R3, R13, 0x1, -R152 ;  /* 0x000000010d037824 */ /* 0x000fe400078e0a98 */
[----:B------:R-:W-:Y:S01]  /*1d70*/  IMAD.MOV.U32 R153, RZ, RZ, -0x1 ;  /* 0xffffffffff997424 */ /* 0x000fe200078e00ff */
[----:B------:R-:W-:Y:S06]  /*1d80*/  @P0 BRA `(.L_x_28) ;  /* 0x0000006000d00947 */ /* 0x000fec0003800000 */
[----:B------:R-:W0:Y:S01]  /*1d90*/  LDC.64 R10, c[0x0][0x5c8] ;  /* 0x00017200ff0a7b82 */ /* 0x000e220000000a00 */
[----:B-----5:R-:W-:Y:S01]  /*1da0*/  FSETP.NEU.AND P1, PT, R155, RZ, PT ;  /* 0x000000ff9b00720b */ /* 0x020fe20003f2d000 */
[----:B------:R-:W-:Y:S01]  /*1db0*/  BSSY B0, `(.L_x_28) ;  /* 0x0000631000007945 */ /* 0x000fe20003800000 */
[----:B------:R-:W-:-:S04]  /*1dc0*/  ISETP.GT.AND P0, PT, R3, RZ, PT ;  /* 0x000000ff0300720c */ /* 0x000fc80003f04270 */
[----:B------:R-:W-:Y:S01]  /*1dd0*/  ISETP.GT.AND P4, PT, R0, RZ, P0 ;  /* 0x000000ff0000720c */ /* 0x000fe20000784270 */
[-C--:B0-----:R-:W-:Y:S02]  /*1de0*/  IMAD R12, R7, R10.reuse, RZ ;  /* 0x0000000a070c7224 */ /* 0x081fe400078e02ff */
[----:B------:R-:W-:-:S04]  /*1df0*/  IMAD.WIDE.U32 R162, R167, R10, R4 ;  /* 0x0000000aa7a27225 */ /* 0x000fc800078e0004 */
[----:B------:R-:W-:-:S04]  /*1e00*/  IMAD R5, R167, R11, R12 ;  /* 0x0000000ba7057224 */ /* 0x000fc800078e020c */
[----:B------:R-:W-:Y:S01]  /*1e10*/  IMAD.IADD R169, R163, 0x1, R5 ;  /* 0x00000001a3a97824 */ /* 0x000fe200078e0205 */
[----:B------:R-:W-:Y:S06]  /*1e20*/  @!P1 BRA `(.L_x_29) ;  /* 0x00000044008c9947 */ /* 0x000fec0003800000 */
[----:B------:R-:W0:Y:S01]  /*1e30*/  LDC.64 R14, c[0x0][0x5b8] ;  /* 0x00016e00ff0e7b82 */ /* 0x000e220000000a00 */
[----:B------:R-:W-:-:S07]  /*1e40*/  ULDC.64 UR4, c[0x0][0x5c0] ;  /* 0x0001700000047ab9 */ /* 0x000fce0000000a00 */
[----:B------:R-:W1:Y:S08]  /*1e50*/  LDC.64 R164, c[0x0][0x5b0] ;  /* 0x00016c00ffa47b82 */ /* 0x000e700000000a00 */
[----:B------:R-:W2:Y:S01]  /*1e60*/  LDC.64 R12, c[0x0][0x5a8] ;  /* 0x00016a00ff0c7b82 */ /* 0x000ea20000000a00 */
[-C--:B0-----:R-:W-:Y:S02]  /*1e70*/  IMAD R4, R21, R14.reuse, RZ ;  /* 0x0000000e15047224 */ /* 0x081fe400078e02ff */
[----:B------:R-:W-:-:S04]  /*1e80*/  IMAD.WIDE.U32 R20, R23, R14, R8 ;  /* 0x0000000e17147225 */ /* 0x000fc800078e0008 */
[----:B------:R-:W-:Y:S02]  /*1e90*/  IMAD R161, R23, R15, R4 ;  /* 0x0000000f17a17224 */ /* 0x000fe400078e0204 */
[-C--:B-1----:R-:W-:Y:S02]  /*1ea0*/  IMAD R6, R7, R164.reuse, RZ ;  /* 0x000000a407067224 */ /* 0x082fe400078e02ff */
[----:B------:R-:W-:Y:S02]  /*1eb0*/  IMAD.IADD R21, R21, 0x1, R161 ;  /* 0x0000000115157824 */ /* 0x000fe400078e02a1 */
[C---:B------:R-:W-:Y:S02]  /*1ec0*/  IMAD R163, R167.reuse, R165, R6 ;  /* 0x000000a5a7a37224 */ /* 0x040fe400078e0206 */
[----:B------:R-:W-:-:S04]  /*1ed0*/  IMAD.WIDE.U32 R4, R167, R164, R20 ;  /* 0x000000a4a7047225 */ /* 0x000fc800078e0014 */
[----:B------:R-:W-:Y:S01]  /*1ee0*/  IMAD.IADD R5, R5, 0x1, R163 ;  /* 0x0000000105057824 */ /* 0x000fe200078e02a3 */
[----:B--2---:R-:W-:-:S04]  /*1ef0*/  LEA R6, P1, R4, R12, 0x2 ;  /* 0x0000000c04067211 */ /* 0x004fc800078210ff */
[----:B------:R-:W-:-:S05]  /*1f00*/  LEA.HI.X R7, R4, R13, R5, 0x2, P1 ;  /* 0x0000000d04077211 */ /* 0x000fca00008f1405 */
[----:B------:R0:W2:Y:S01]  /*1f10*/  @P4 LDG.E.LTC128B R152, desc[UR36][R6.64] ;  /* 0x0000002406984981 */ /* 0x0000a2000c1e1920 */
[----:B------:R-:W-:Y:S01]  /*1f20*/  IMAD.WIDE.U32 R4, R167, R164, R8 ;  /* 0x000000a4a7047225 */ /* 0x000fe200078e0008 */
[----:B------:R-:W-:Y:S01]  /*1f30*/  SHF.L.U64.HI R159, R164, 0x3, R165 ;  /* 0x00000003a49f7819 */ /* 0x000fe200000102a5 */
[----:B------:R-:W-:Y:S01]  /*1f40*/  BSSY B1, `(.L_x_30) ;  /* 0x0000016000017945 */ /* 0x000fe20003800000 */
[----:B------:R-:W-:Y:S01]  /*1f50*/  ISETP.GT.AND P0, PT, R0, 0x8, P0 ;  /* 0x000000080000780c */ /* 0x000fe20000704270 */
[----:B------:R-:W-:Y:S02]  /*1f60*/  IMAD.IADD R5, R163, 0x1, R5 ;  /* 0x00000001a3057824 */ /* 0x000fe400078e0205 */
[----:B------:R-:W-:Y:S02]  /*1f70*/  IMAD.SHL.U32 R158, R164, 0x8, RZ ;  /* 0x00000008a49e7824 */ /* 0x000fe400078e00ff */
[----:B------:R-:W-:Y:S01]  /*1f80*/  IMAD.WIDE.U32 R156, R23, R14, R4 ;  /* 0x0000000e179c7225 */ /* 0x000fe200078e0004 */
[----:B------:R-:W-:-:S03]  /*1f90*/  LEA R4, P1, R162, UR4, 0x2 ;  /* 0x00000004a2047c11 */ /* 0x000fc6000f8210ff */
[----:B0-----:R-:W-:Y:S01]  /*1fa0*/  IMAD.IADD R7, R161, 0x1, R157 ;  /* 0x00000001a1077824 */ /* 0x001fe200078e029d */
[----:B------:R-:W-:Y:S01]  /*1fb0*/  LEA.HI.X R5, R162, UR5, R169, 0x2, P1 ;  /* 0x00000005a2057c11 */ /* 0x000fe200088f14a9 */
[----:B------:R-:W-:Y:S01]  /*1fc0*/  IMAD.WIDE.U32 R158, R167, R164, R158 ;  /* 0x000000a4a79e7225 */ /* 0x000fe200078e009e */
[----:B------:R-:W-:Y:S02]  /*1fd0*/  ISETP.GT.AND P1, PT, R3, 0x1, PT ;  /* 0x000000010300780c */ /* 0x000fe40003f24270 */
[----:B------:R-:W-:Y:S01]  /*1fe0*/  LEA R6, P3, R156, R12, 0x2 ;  /* 0x0000000c9c067211 */ /* 0x000fe200078610ff */
[----:B------:R-:W-:-:S03]  /*1ff0*/  IMAD.IADD R163, R163, 0x1, R159 ;  /* 0x00000001a3a37824 */ /* 0x000fc600078e029f */
[----:B------:R-:W-:Y:S01]  /*2000*/  LEA.HI.X R7, R156, R13, R7, 0x2, P3 ;  /* 0x0000000d9c077211 */ /* 0x000fe200018f1407 */
[----:B--2---:R-:W-:-:S04]  /*2010*/  FMUL R15, R152, R155 ;  /* 0x0000009b980f7220 */ /* 0x004fc80000400000 */
[----:B------:R-:W-:Y:S01]  /*2020*/  FFMA R157, R24, R154, R15 ;  /* 0x0000009a189d7223 */ /* 0x000fe2000000000f */
[----:B------:R-:W-:-:S04]  /*2030*/  IADD3 R15, P2, R20, R158, RZ ;  /* 0x0000009e140f7210 */ /* 0x000fc80007f5e0ff */
[----:B------:R0:W-:Y:S01]  /*2040*/  @P4 STG.E desc[UR36][R4.64], R157 ;  /* 0x0000009d04004986 */ /* 0x0001e2000c101924 */
[----:B------:R-:W-:Y:S01]  /*2050*/  ISETP.GT.AND P4, PT, R0, RZ, P1 ;  /* 0x000000ff0000720c */ /* 0x000fe20000f84270 */
[----:B------:R-:W-:Y:S01]  /*2060*/  IMAD.X R156, R163, 0x1, R21, P2 ;  /* 0x00000001a39c7824 */ /* 0x000fe200010e0615 */
[----:B------:R-:W-:-:S11]  /*2070*/  LEA R20, P3, R15, R12, 0x2 ;  /* 0x0000000c0f147211 */ /* 0x000fd600078610ff */
[----:B0-----:R-:W-:Y:S05]  /*2080*/  @!P4 BRA `(.L_x_31) ;  /* 0x000000000004c947 */ /* 0x001fea0003800000 */
[----:B------:R0:W5:Y:S02]  /*2090*/  LDG.E.LTC128B R152, desc[UR36][R6.64+0x4] ;  /* 0x0000042406987981 */ /* 0x000164000c1e1920 */
.L_x_31:
[----:B------:R-:W-:Y:S05]  /*20a0*/  BSYNC B1 ;  /* 0x0000000000017941 */ /* 0x000fea0003800000 */
.L_x_30:
[----:B-----5:R-:W-:Y:S01]  /*20b0*/  FMUL R24, R152, R155 ;  /* 0x0000009b98187220 */ /* 0x020fe20000400000 */
[----:B------:R-:W-:-:S03]  /*20c0*/  LEA.HI.X R21, R15, R13, R156, 0x2, P3 ;  /* 0x0000000d0f157211 */ /* 0x000fc600018f149c */
[----:B------:R-:W-:-:S05]  /*20d0*/  FFMA R25, R25, R154, R24 ;  /* 0x0000009a19197223 */ /* 0x000fca0000000018 */
[----:B------:R1:W-:Y:S04]  /*20e0*/  @P4 STG.E desc[UR36][R4.64+0x4], R25 ;  /* 0x0000041904004986 */ /* 0x0003e8000c101924 */
[----:B------:R-:W2:Y:S01]  /*20f0*/  @P0 LDG.E.LTC128B R152, desc[UR36][R20.64] ;  /* 0x0000002414980981 */ /* 0x000ea2000c1e1920 */
[----:B------:R-:W-:Y:S01]  /*2100*/  IADD3 R8, P2, R8, R158, RZ ;  /* 0x0000009e08087210 */ /* 0x000fe20007f5e0ff */
[----:B------:R-:W-:Y:S01]  /*2110*/  BSSY B1, `(.L_x_32) ;  /* 0x0000010000017945 */ /* 0x000fe20003800000 */
[C---:B------:R-:W-:Y:S02]  /*2120*/  SHF.L.U64.HI R11, R10.reuse, 0x5, R11 ;  /* 0x000000050a0b7819 */ /* 0x040fe4000001020b */
[----:B------:R-:W-:Y:S01]  /*2130*/  LEA R10, P3, R10, R4, 0x5 ;  /* 0x000000040a0a7211 */ /* 0x000fe200078628ff */
[----:B------:R-:W-:Y:S01]  /*2140*/  IMAD.X R9, R9, 0x1, R163, P2 ;  /* 0x0000000109097824 */ /* 0x000fe200010e06a3 */
[----:B------:R-:W-:-:S02]  /*2150*/  ISETP.GT.AND P1, PT, R0, 0x8, P1 ;  /* 0x000000080000780c */ /* 0x000fc40000f24270 */
[----:B------:R-:W-:Y:S01]  /*2160*/  ISETP.GT.AND P2, PT, R3, 0x8, PT ;  /* 0x000000080300780c */ /* 0x000fe20003f44270 */
[----:B------:R-:W-:-:S04]  /*2170*/  IMAD.WIDE.U32 R14, R23, R14, R8 ;  /* 0x0000000e170e7225 */ /* 0x000fc800078e0008 */
[----:B------:R-:W-:Y:S01]  /*2180*/  IMAD.X R11, R11, 0x1, R5, P3 ;  /* 0x000000010b0b7824 */ /* 0x000fe200018e0605 */
[----:B------:R-:W-:Y:S01]  /*2190*/  LEA R8, P4, R14, R12, 0x2 ;  /* 0x0000000c0e087211 */ /* 0x000fe200078810ff */
[----:B------:R-:W-:Y:S02]  /*21a0*/  IMAD.IADD R15, R161, 0x1, R15 ;  /* 0x00000001a10f7824 */ /* 0x000fe400078e020f */
[----:B--2---:R-:W-:-:S04]  /*21b0*/  FMUL R9, R152, R155 ;  /* 0x0000009b98097220 */ /* 0x004fc80000400000 */
[----:B------:R-:W-:Y:S01]  /*21c0*/  FFMA R21, R26, R154, R9 ;  /* 0x0000009a1a157223 */ /* 0x000fe20000000009 */
[----:B------:R-:W-:-:S04]  /*21d0*/  LEA.HI.X R9, R14, R13, R15, 0x2, P4 ;  /* 0x0000000d0e097211 */ /* 0x000fc800020f140f */
[----:B------:R1:W-:Y:S01]  /*21e0*/  @P0 STG.E desc[UR36][R10.64], R21 ;  /* 0x000000150a000986 */ /* 0x0003e2000c101924 */
[----:B------:R-:W-:Y:S05]  /*21f0*/  @!P1 BRA `(.L_x_33) ;  /* 0x0000000000049947 */ /* 0x000fea0003800000 */
[----:B------:R2:W5:Y:S02]  /*2200*/  LDG.E.LTC128B R152, desc[UR36][R8.64+0x4] ;  /* 0x0000042408987981 */ /* 0x000564000c1e1920 */
.L_x_33:
[----:B------:R-:W-:Y:S05]  /*2210*/  BSYNC B1 ;  /* 0x0000000000017941 */ /* 0x000fea0003800000 */
.L_x_32:
[----:B-----5:R-:W-:Y:S01]  /*2220*/  FMUL R12, R152, R155 ;  /* 0x0000009b980c7220 */ /* 0x020fe20000400000 */
[----:B------:R-:W-:Y:S01]  /*2230*/  ISETP.GT.AND P3, PT, R0, RZ, P2 ;  /* 0x000000ff0000720c */ /* 0x000fe20001764270 */
[----:B------:R-:W-:Y:S01]  /*2240*/  BSSY B1, `(.L_x_34) ;  /* 0x0000006000017945 */ /* 0x000fe20003800000 */
[----:B------:R-:W-:Y:S01]  /*2250*/  ISETP.GT.AND P0, PT, R3, 0x9, PT ;  /* 0x000000090300780c */ /* 0x000fe20003f04270 */
[----:B------:R-:W-:-:S05]  /*2260*/  FFMA R27, R27, R154, R12 ;  /* 0x0000009a1b1b7223 */ /* 0x000fca000000000c */
[----:B------:R3:W-:Y:S05]  /*2270*/  @P1 STG.E desc[UR36][R10.64+0x4], R27 ;  /* 0x0000041b0a001986 */ /* 0x0007ea000c101924 */
[----:B------:R-:W-:Y:S05]  /*2280*/  @!P3 BRA `(.L_x_35) ;  /* 0x000000000004b947 */ /* 0x000fea0003800000 */
[----:B------:R4:W5:Y:S02]  /*2290*/  LDG.E.LTC128B R152, desc[UR36][R6.64+0x20] ;  /* 0x0000202406987981 */ /* 0x000964000c1e1920 */
.L_x_35:
[----:B------:R-:W-:Y:S05]  /*22a0*/  BSYNC B1 ;  /* 0x0000000000017941 */ /* 0x000fea0003800000 */
.L_x_34:
[----:B-----5:R-:W-:Y:S01]  /*22b0*/  FMUL R13, R152, R155 ;  /* 0x0000009b980d7220 */ /* 0x020fe20000400000 */
[----:B------:R-:W-:Y:S01]  /*22c0*/  ISETP.GT.AND P1, PT, R0, RZ, P0 ;  /* 0x000000ff0000720c */ /* 0x000fe20000724270 */
[----:B------:R-:W-:Y:S02]  /*22d0*/  BSSY B1, `(.L_x_36) ;  /* 0x0000005000017945 */ /* 0x000fe40003800000 */
[----:B------:R-:W-:-:S05]  /*22e0*/  FFMA R13, R28, R154, R13 ;  /* 0x0000009a1c0d7223 */ /* 0x000fca000000000d */
[----:B------:R0:W-:Y:S05]  /*22f0*/  @P3 STG.E desc[UR36][R4.64+0x20], R13 ;  /* 0x0000200d04003986 */ /* 0x0001ea000c101924 */
[----:B------:R-:W-:Y:S05]  /*2300*/  @!P1 BRA `(.L_x_37) ;  /* 0x0000000000049947 */ /* 0x000fea0003800000 */
[----:B------:R0:W5:Y:S02]  /*2310*/  LDG.E.LTC128B R152, desc[UR36][R6.64+0x24] ;  /* 0x0000242406987981 */ /* 0x000164000c1e1920 */
.L_x_37:
[----:B------:R-:W-:Y:S05]  /*2320*/  BSYNC B1 ;  /* 0x0000000000017941 */ /* 0x000fea0003800000 */
.L_x_36:
[----:B-----5:R-:W-:Y:S01]  /*2330*/  FMUL R12, R152, R155 ;  /* 0x0000009b980c7220 */ /* 0x020fe20000400000 */
[----:B------:R-:W-:Y:S01]  /*2340*/  ISETP.GT.AND P2, PT, R0, 0x8, P2 ;  /* 0x000000080000780c */ /* 0x000fe20001744270 */
[----:B------:R-:W-:Y:S02]  /*2350*/  BSSY B1, `(.L_x_38) ;  /* 0x0000005000017945 */ /* 0x000fe40003800000 */
[----:B------:R-:W-:-:S05]  /*2360*/  FFMA R29, R29, R154, R12 ;  /* 0x0000009a1d1d7223 */ /* 0x000fca000000000c */
[----:B------:R0:W-:Y:S05]  /*2370*/  @P1 STG.E desc[UR36][R4.64+0x24], R29 ;  /* 0x0000241d04001986 */ /* 0x0001ea000c101924 */
[----:B------:R-:W-:Y:S05]  /*2380*/  @!P2 BRA `(.L_x_39) ;  /* 0x000000000004a947 */ /* 0x000fea0003800000 */
[----:B------:R0:W5:Y:S02]  /*2390*/  LDG.E.LTC128B R152, desc[UR36][R8.64+0x20] ;  /* 0x0000202408987981 */ /* 0x000164000c1e1920 */
.L_x_39:
[----:B------:R-:W-:Y:S05]  /*23a0*/  BSYNC B1 ;  /* 0x0000000000017941 */ /* 0x000fea0003800000 */
.L_x_38:
[----:B0----5:R-:W-:Y:S01]  /*23b0*/  FMUL R13, R152, R155 ;  /* 0x0000009b980d7220 */ /* 0x021fe20000400000 */
[----:B------:R-:W-:Y:S01]  /*23c0*/  ISETP.GT.AND P0, PT, R0, 0x8, P0 ;  /* 0x000000080000780c */ /* 0x000fe20000704270 */
[----:B------:R-:W-:Y:S01]  /*23d0*/  BSSY B1, `(.L_x_40) ;  /* 0x0000006000017945 */ /* 0x000fe20003800000 */
[----:B------:R-:W-:Y:S01]  /*23e0*/  ISETP.GT.AND P1, PT, R3, 0x10, PT ;  /* 0x000000100300780c */ /* 0x000fe20003f24270 */
[----:B------:R-:W-:-:S05]  /*23f0*/  FFMA R13, R30, R154, R13 ;  /* 0x0000009a1e0d7223 */ /* 0x000fca000000000d */
[----:B------:R0:W-:Y:S05]  /*2400*/  @P2 STG.E desc[UR36][R10.64+0x20], R13 ;  /* 0x0000200d0a002986 */ /* 0x0001ea000c101924 */
[----:B------:R-:W-:Y:S05]  /*2410*/  @!P0 BRA `(.L_x_41) ;  /* 0x0000000000048947 */ /* 0x000fea0003800000 */
[----:B------:R0:W5:Y:S02]  /*2420*/  LDG.E.LTC128B R152, desc[UR36][R8.64+0x24] ;  /* 0x0000242408987981 */ /* 0x000164000c1e1920 */
.L_x_41:
[----:B------:R-:W-:Y:S05]  /*2430*/  BSYNC B1 ;  /* 0x0000000000017941 */ /* 0x000fea0003800000 */
.L_x_40:
        /* <DEDUP_REMOVED lines=8> */
.L_x_43:
[----:B------:R-:W-:Y:S05]  /*24c0*/  BSYNC B1 ;  /* 0x0000000000017941 */ /* 0x000fea0003800000 */
.L_x_42:
[----:B0----5:R-:W-:Y:S01]  /*24d0*/  FMUL R13, R152, R155 ;  /* 0x0000009b980d7220 */ /* 0x021fe20000400000 */
[----:B------:R-:W-:Y:S01]  /*24e0*/  ISETP.GT.AND P0, PT, R0, RZ, P2 ;  /* 0x000000ff0000720c */ /* 0x000fe20001704270 */
[----:B------:R-:W-:Y:S02]  /*24f0*/  BSSY B1, `(.L_x_44) ;  /* 0x0000005000017945 */ /* 0x000fe40003800000 */
[----:B------:R-:W-:-:S05]  /*2500*/  FFMA R13, R32, R154, R13 ;  /* 0x0000009a200d7223 */ /* 0x000fca000000000d */
[----:B------:R0:W-:Y:S05]  /*2510*/  @P3 STG.E desc[UR36][R4.64+0x40], R13 ;  /* 0x0000400d04003986 */ /* 0x0001ea000c101924 */
[----:B------:R-:W-:Y:S05]  /*2520*/  @!P0 BRA `(.L_x_45) ;  /* 0x0000000000048947 */ /* 0x000fea0003800000 */
[----:B------:R0:W5:Y:S02]  /*2530*/  LDG.E.LTC128B R152, desc[UR36][R6.64+0x44] ;  /* 0x0000442406987981 */ /* 0x000164000c1e1920 */
.L_x_45:
[----:B------:R-:W-:Y:S05]  /*2540*/  BSYNC B1 ;  /* 0x0000000000017941 */ /* 0x000fea0003800000 */
.L_x_44:
[----:B-----5:R-:W-:Y:S01]  /*2550*/  FMUL R12, R152, R155 ;  /* 0x0000009b980c7220 */ /* 0x020fe20000400000 */
[----:B------:R-:W-:Y:S01]  /*2560*/  ISETP.GT.AND P1, PT, R0, 0x8, P1 ;  /* 0x000000080000780c */ /* 0x000fe20000f24270 */
[----:B------:R-:W-:Y:S02]  /*2570*/  BSSY B1, `(.L_x_46) ;  /* 0x0000005000017945 */ /* 0x000fe40003800000 */
[----:B------:R-:W-:-:S05]  /*2580*/  FFMA R33, R33, R154, R12 ;  /* 0x0000009a21217223 */ /* 0x000fca000000000c */
[----:B------:R0:W-:Y:S05]  /*2590*/  @P0 STG.E desc[UR36][R4.64+0x44], R33 ;  /* 0x0000442104000986 */ /* 0x0001ea000c101924 */
[----:B------:R-:W-:Y:S05]  /*25a0*/  @!P1 BRA `(.L_x_47) ;  /* 0x0000000000049947 */ /* 0x000fea0003800000 */
[----:B------:R0:W5:Y:S02]  /*25b0*/  LDG.E.LTC128B R152, desc[UR36][R8.64+0x40] ;  /* 0x0000402408987981 */ /* 0x000164000c1e1920 */
.L_x_47:
[----:B------:R-:W-:Y:S05]  /*25c0*/  BSYNC B1 ;  /* 0x0000000000017941 */ /* 0x000fea0003800000 */
.L_x_46:
        /* <DEDUP_REMOVED lines=8> */
.L_x_49:
[----:B------:R-:W-:Y:S05]  /*2650*/  BSYNC B1 ;  /* 0x0000000000017941 */ /* 0x000fea0003800000 */
.L_x_48:
        /* <DEDUP_REMOVED lines=8> */
.L_x_51:
[----:B------:R-:W-:Y:S05]  /*26e0*/  BSYNC B1 ;  /* 0x0000000000017941 */ /* 0x000fea0003800000 */
.L_x_50:
[----:B0----5:R-:W-:Y:S01]  /*26f0*/  FMUL R13, R152, R155 ;  /* 0x0000009b980d7220 */ /* 0x021fe20000400000 */
[----:B------:R-:W-:Y:S01]  /*2700*/  ISETP.GT.AND P2, PT, R0, RZ, P1 ;  /* 0x000000ff0000720c */ /* 0x000fe20000f44270 */
[----:B------:R-:W-:Y:S02]  /*2710*/  BSSY B1, `(.L_x_52) ;  /* 0x0000005000017945 */ /* 0x000fe40003800000 */
[----:B------:R-:W-:-:S05]  /*2720*/  FFMA R13, R36, R154, R13 ;  /* 0x0000009a240d7223 */ /* 0x000fca000000000d */
[----:B------:R0:W-:Y:S05]  /*2730*/  @P3 STG.E desc[UR36][R4.64+0x60], R13 ;  /* 0x0000600d04003986 */ /* 0x0001ea000c101924 */
[----:B------:R-:W-:Y:S05]  /*2740*/  @!P2 BRA `(.L_x_53) ;  /* 0x000000000004a947 */ /* 0x000fea0003800000 */
[----:B------:R0:W5:Y:S02]  /*2750*/  LDG.E.LTC128B R152, desc[UR36][R6.64+0x64] ;  /* 0x0000642406987981 */ /* 0x000164000c1e1920 */
.L_x_53:
[----:B------:R-:W-:Y:S05]  /*2760*/  BSYNC B1 ;  /* 0x0000000000017941 */ /* 0x000fea0003800000 */
.L_x_52:
[----:B-----5:R-:W-:Y:S01]  /*2770*/  FMUL R12, R152, R155 ;  /* 0x0000009b980c7220 */ /* 0x020fe20000400000 */
[----:B------:R-:W-:Y:S01]  /*2780*/  ISETP.GT.AND P0, PT, R0, 0x8, P0 ;  /* 0x000000080000780c */ /* 0x000fe20000704270 */
[----:B------:R-:W-:Y:S02]  /*2790*/  BSSY B1, `(.L_x_54) ;  /* 0x0000005000017945 */ /* 0x000fe40003800000 */
[----:B------:R-:W-:-:S05]  /*27a0*/  FFMA R37, R37, R154, R12 ;  /* 0x0000009a25257223 */ /* 0x000fca000000000c */
[----:B------:R0:W-:Y:S05]  /*27b0*/  @P2 STG.E desc[UR36][R4.64+0x64], R37 ;  /* 0x0000642504002986 */ /* 0x0001ea000c101924 */
[----:B------:R-:W-:Y:S05]  /*27c0*/  @!P0 BRA `(.L_x_55) ;  /* 0x0000000000048947 */ /* 0x000fea0003800000 */
[----:B------:R0:W5:Y:S02]  /*27d0*/  LDG.E.LTC128B R152, desc[UR36][R8.64+0x60] ;  /* 0x0000602408987981 */ /* 0x000164000c1e1920 */
.L_x_55:
[----:B------:R-:W-:Y:S05]  /*27e0*/  BSYNC B1 ;  /* 0x0000000000017941 */ /* 0x000fea0003800000 */
.L_x_54:
        /* <DEDUP_REMOVED lines=8> */
.L_x_57:
[----:B------:R-:W-:Y:S05]  /*2870*/  BSYNC B1 ;  /* 0x0000000000017941 */ /* 0x000fea0003800000 */
.L_x_56:
        /* <DEDUP_REMOVED lines=8> */
.L_x_59:
[----:B------:R-:W-:Y:S05]  /*2900*/  BSYNC B1 ;  /* 0x0000000000017941 */ /* 0x000fea0003800000 */
.L_x_58:
[----:B0----5:R-:W-:Y:S01]  /*2910*/  FMUL R13, R152, R155 ;  /* 0x0000009b980d7220 */ /* 0x021fe20000400000 */
[----:B------:R-:W-:Y:S01]  /*2920*/  ISETP.GT.AND P1, PT, R0, RZ, P0 ;  /* 0x000000ff0000720c */ /* 0x000fe20000724270 */
[----:B------:R-:W-:Y:S02]  /*2930*/  BSSY B1, `(.L_x_60) ;  /* 0x0000005000017945 */ /* 0x000fe40003800000 */
[----:B------:R-:W-:-:S05]  /*2940*/  FFMA R13, R40, R154, R13 ;  /* 0x0000009a280d7223 */ /* 0x000fca000000000d */
[----:B------:R0:W-:Y:S05]  /*2950*/  @P3 STG.E desc[UR36][R4.64+0x80], R13 ;  /* 0x0000800d04003986 */ /* 0x0001ea000c101924 */
[----:B------:R-:W-:Y:S05]  /*2960*/  @!P1 BRA `(.L_x_61) ;  /* 0x0000000000049947 */ /* 0x000fea0003800000 */
[----:B------:R0:W5:Y:S02]  /*2970*/  LDG.E.LTC128B R152, desc[UR36][R6.64+0x84] ;  /* 0x0000842406987981 */ /* 0x000164000c1e1920 */
.L_x_61:
[----:B------:R-:W-:Y:S05]  /*2980*/  BSYNC B1 ;  /* 0x0000000000017941 */ /* 0x000fea0003800000 */
.L_x_60:
[----:B-----5:R-:W-:Y:S01]  /*2990*/  FMUL R12, R152, R155 ;  /* 0x0000009b980c7220 */ /* 0x020fe20000400000 */
[----:B------:R-:W-:Y:S01]  /*29a0*/  ISETP.GT.AND P2, PT, R0, 0x8, P2 ;  /* 0x000000080000780c */ /* 0x000fe20001744270 */
[----:B------:R-:W-:Y:S02]  /*29b0*/  BSSY B1, `(.L_x_62) ;  /* 0x0000005000017945 */ /* 0x000fe40003800000 */
[----:B------:R-:W-:-:S05]  /*29c0*/  FFMA R41, R41, R154, R12 ;  /* 0x0000009a29297223 */ /* 0x000fca000000000c */
[----:B------:R0:W-:Y:S05]  /*29d0*/  @P1 STG.E desc[UR36][R4.64+0x84], R41 ;  /* 0x0000842904001986 */ /* 0x0001ea000c101924 */
[----:B------:R-:W-:Y:S05]  /*29e0*/  @!P2 BRA `(.L_x_63) ;  /* 0x000000000004a947 */ /* 0x000fea0003800000 */
[----:B------:R0:W5:Y:S02]  /*29f0*/  LDG.E.LTC128B R152, desc[UR36][R8.64+0x80] ;  /* 0x0000802408987981 */ /* 0x000164000c1e1920 */
.L_x_63:
[----:B------:R-:W-:Y:S05]  /*2a00*/  BSYNC B1 ;  /* 0x0000000000017941 */ /* 0x000fea0003800000 */
.L_x_62:
        /* <DEDUP_REMOVED lines=8> */
.L_x_65:
[----:B------:R-:W-:Y:S05]  /*2a90*/  BSYNC B1 ;  /* 0x0000000000017941 */ /* 0x000fea0003800000 */
.L_x_64:
        /* <DEDUP_REMOVED lines=8> */
.L_x_67:
[----:B------:R-:W-:Y:S05]  /*2b20*/  BSYNC B1 ;  /* 0x0000000000017941 */ /* 0x000fea0003800000 */
.L_x_66:
[----:B0----5:R-:W-:Y:S01]  /*2b30*/  FMUL R13, R152, R155 ;  /* 0x0000009b980d7220 */ /* 0x021fe20000400000 */
[----:B------:R-:W-:Y:S01]  /*2b40*/  ISETP.GT.AND P0, PT, R0, RZ, P2 ;  /* 0x000000ff0000720c */ /* 0x000fe20001704270 */
[----:B------:R-:W-:Y:S02]  /*2b50*/  BSSY B1, `(.L_x_68) ;  /* 0x0000005000017945 */ /* 0x000fe40003800000 */
[----:B------:R-:W-:-:S05]  /*2b60*/  FFMA R13, R44, R154, R13 ;  /* 0x0000009a2c0d7223 */ /* 0x000fca000000000d */
[----:B------:R0:W-:Y:S05]  /*2b70*/  @P3 STG.E desc[UR36][R4.64+0xa0], R13 ;  /* 0x0000a00d04003986 */ /* 0x0001ea000c101924 */
[----:B------:R-:W-:Y:S05]  /*2b80*/  @!P0 BRA `(.L_x_69) ;  /* 0x0000000000048947 */ /* 0x000fea0003800000 */
[----:B------:R0:W5:Y:S02]  /*2b90*/  LDG.E.LTC128B R152, desc[UR36][R6.64+0xa4] ;  /* 0x0000a42406987981 */ /* 0x000164000c1e1920 */
.L_x_69:
[----:B------:R-:W-:Y:S05]  /*2ba0*/  BSYNC B1 ;  /* 0x0000000000017941 */ /* 0x000fea0003800000 */
.L_x_68:
[----:B-----5:R-:W-:Y:S01]  /*2bb0*/  FMUL R12, R152, R155 ;  /* 0x0000009b980c7220 */ /* 0x020fe20000400000 */
[----:B------:R-:W-:Y:S01]  /*2bc0*/  ISETP.GT.AND P1, PT, R0, 0x8, P1 ;  /* 0x000000080000780c */ /* 0x000fe20000f24270 */
[----:B------:R-:W-:Y:S02]  /*2bd0*/  BSSY B1, `(.L_x_70) ;  /* 0x0000005000017945 */ /* 0x000fe40003800000 */
[----:B------:R-:W-:-:S05]  /*2be0*/  FFMA R45, R45, R154, R12 ;  /* 0x0000009a2d2d7223 */ /* 0x000fca000000000c */
[----:B------:R0:W-:Y:S05]  /*2bf0*/  @P0 STG.E desc[UR36][R4.64+0xa4], R45 ;  /* 0x0000a42d04000986 */ /* 0x0001ea000c101924 */
[----:B------:R-:W-:Y:S05]  /*2c00*/  @!P1 BRA `(.L_x_71) ;  /* 0x0000000000049947 */ /* 0x000fea0003800000 */
[----:B------:R0:W5:Y:S02]  /*2c10*/  LDG.E.LTC128B R152, desc[UR36][R8.64+0xa0] ;  /* 0x0000a02408987981 */ /* 0x000164000c1e1920 */
.L_x_71:
[----:B------:R-:W-:Y:S05]  /*2c20*/  BSYNC B1 ;  /* 0x0000000000017941 */ /* 0x000fea0003800000 */
.L_x_70:
        /* <DEDUP_REMOVED lines=8> */
.L_x_73:
[----:B------:R-:W-:Y:S05]  /*2cb0*/  BSYNC B1 ;  /* 0x0000000000017941 */ /* 0x000fea0003800000 */
.L_x_72:
        /* <DEDUP_REMOVED lines=8> */
.L_x_75:
[----:B------:R-:W-:Y:S05]  /*2d40*/  BSYNC B1 ;  /* 0x0000000000017941 */ /* 0x000fea0003800000 */
.L_x_74:
[----:B0----5:R-:W-:Y:S01]  /*2d50*/  FMUL R13, R152, R155 ;  /* 0x0000009b980d7220 */ /* 0x021fe20000400000 */
[----:B------:R-:W-:Y:S01]  /*2d60*/  ISETP.GT.AND P2, PT, R0, RZ, P1 ;  /* 0x000000ff0000720c */ /* 0x000fe20000f44270 */
[----:B------:R-:W-:Y:S02]  /*2d70*/  BSSY B1, `(.L_x_76) ;  /* 0x0000005000017945 */ /* 0x000fe40003800000 */
[----:B------:R-:W-:-:S05]  /*2d80*/  FFMA R13, R48, R154, R13 ;  /* 0x0000009a300d7223 */ /* 0x000fca000000000d */
[----:B------:R0:W-:Y:S05]  /*2d90*/  @P3 STG.E desc[UR36][R4.64+0xc0], R13 ;  /* 0x0000c00d04003986 */ /* 0x0001ea000c101924 */
[----:B------:R-:W-:Y:S05]  /*2da0*/  @!P2 BRA `(.L_x_77) ;  /* 0x000000000004a947 */ /* 0x000fea0003800000 */
[----:B------:R0:W5:Y:S02]  /*2db0*/  LDG.E.LTC128B R152, desc[UR36][R6.64+0xc4] ;  /* 0x0000c42406987981 */ /* 0x000164000c1e1920 */
.L_x_77:
[----:B------:R-:W-:Y:S05]  /*2dc0*/  BSYNC B1 ;  /* 0x0000000000017941 */ /* 0x000fea0003800000 */
.L_x_76:
[----:B-----5:R-:W-:Y:S01]  /*2dd0*/  FMUL R12, R152, R155 ;  /* 0x0000009b980c7220 */ /* 0x020fe20000400000 */
[----:B------:R-:W-:Y:S01]  /*2de0*/  ISETP.GT.AND P0, PT, R0, 0x8, P0 ;  /* 0x000000080000780c */ /* 0x000fe20000704270 */
[----:B------:R-:W-:Y:S02]  /*2df0*/  BSSY B1, `(.L_x_78) ;  /* 0x0000005000017945 */ /* 0x000fe40003800000 */
[----:B------:R-:W-:-:S05]  /*2e00*/  FFMA R49, R49, R154, R12 ;  /* 0x0000009a31317223 */ /* 0x000fca000000000c */
[----:B------:R0:W-:Y:S05]  /*2e10*/  @P2 STG.E desc[UR36][R4.64+0xc4], R49 ;  /* 0x0000c43104002986 */ /* 0x0001ea000c101924 */
[----:B------:R-:W-:Y:S05]  /*2e20*/  @!P0 BRA `(.L_x_79) ;  /* 0x0000000000048947 */ /* 0x000fea0003800000 */
[----:B------:R0:W5:Y:S02]  /*2e30*/  LDG.E.LTC128B R152, desc[UR36][R8.64+0xc0] ;  /* 0x0000c02408987981 */ /* 0x000164000c1e1920 */
.L_x_79:
[----:B------:R-:W-:Y:S05]  /*2e40*/  BSYNC B1 ;  /* 0x0000000000017941 */ /* 0x000fea0003800000 */
.L_x_78:
        /* <DEDUP_REMOVED lines=8> */
.L_x_81:
[----:B------:R-:W-:Y:S05]  /*2ed0*/  BSYNC B1 ;  /* 0x0000000000017941 */ /* 0x000fea0003800000 */
.L_x_80:
        /* <DEDUP_REMOVED lines=8> */
.L_x_83:
[----:B------:R-:W-:Y:S05]  /*2f60*/  BSYNC B1 ;  /* 0x0000000000017941 */ /* 0x000fea0003800000 */
.L_x_82:
[----:B0----5:R-:W-:Y:S01]  /*2f70*/  FMUL R13, R152, R155 ;  /* 0x0000009b980d7220 */ /* 0x021fe20000400000 */
[----:B------:R-:W-:Y:S01]  /*2f80*/  ISETP.GT.AND P1, PT, R0, RZ, P0 ;  /* 0x000000ff0000720c */ /* 0x000fe20000724270 */
[----:B------:R-:W-:Y:S02]  /*2f90*/  BSSY B1, `(.L_x_84) ;  /* 0x0000005000017945 */ /* 0x000fe40003800000 */
[----:B------:R-:W-:-:S05]  /*2fa0*/  FFMA R13, R52, R154, R13 ;  /* 0x0000009a340d7223 */ /* 0x000fca000000000d */
[----:B------:R0:W-:Y:S05]  /*2fb0*/  @P3 STG.E desc[UR36][R4.64+0xe0], R13 ;  /* 0x0000e00d04003986 */ /* 0x0001ea000c101924 */
[----:B------:R-:W-:Y:S05]  /*2fc0*/  @!P1 BRA `(.L_x_85) ;  /* 0x0000000000049947 */ /* 0x000fea0003800000 */
[----:B------:R0:W5:Y:S02]  /*2fd0*/  LDG.E.LTC128B R152, desc[UR36][R6.64+0xe4] ;  /* 0x0000e42406987981 */ /* 0x000164000c1e1920 */
.L_x_85:
[----:B------:R-:W-:Y:S05]  /*2fe0*/  BSYNC B1 ;  /* 0x0000000000017941 */ /* 0x000fea0003800000 */
.L_x_84:
[----:B-----5:R-:W-:Y:S01]  /*2ff0*/  FMUL R12, R152, R155 ;  /* 0x0000009b980c7220 */ /* 0x020fe20000400000 */
[----:B------:R-:W-:Y:S01]  /*3000*/  ISETP.GT.AND P2, PT, R0, 0x8, P2 ;  /* 0x000000080000780c */ /* 0x000fe20001744270 */
[----:B------:R-:W-:Y:S02]  /*3010*/  BSSY B1, `(.L_x_86) ;  /* 0x0000005000017945 */ /* 0x000fe40003800000 */
[----:B------:R-:W-:-:S05]  /*3020*/  FFMA R53, R53, R154, R12 ;  /* 0x0000009a35357223 */ /* 0x000fca000000000c */
[----:B------:R0:W-:Y:S05]  /*3030*/  @P1 STG.E desc[UR36][R4.64+0xe4], R53 ;  /* 0x0000e43504001986 */ /* 0x0001ea000c101924 */
[----:B------:R-:W-:Y:S05]  /*3040*/  @!P2 BRA `(.L_x_87) ;  /* 0x000000000004a947 */ /* 0x000fea0003800000 */
[----:B------:R0:W5:Y:S02]  /*3050*/  LDG.E.LTC128B R152, desc[UR36][R8.64+0xe0] ;  /* 0x0000e02408987981 */ /* 0x000164000c1e1920 */
.L_x_87:
[----:B------:R-:W-:Y:S05]  /*3060*/  BSYNC B1 ;  /* 0x0000000000017941 */ /* 0x000fea0003800000 */
.L_x_86:
        /* <DEDUP_REMOVED lines=8> */
.L_x_89:
[----:B------:R-:W-:Y:S05]  /*30f0*/  BSYNC B1 ;  /* 0x0000000000017941 */ /* 0x000fea0003800000 */
.L_x_88:
        /* <DEDUP_REMOVED lines=8> */
.L_x_91:
[----:B------:R-:W-:Y:S05]  /*3180*/  BSYNC B1 ;  /* 0x0000000000017941 */ /* 0x000fea0003800000 */
.L_x_90:
[----:B0----5:R-:W-:Y:S01]  /*3190*/  FMUL R13, R152, R155 ;  /* 0x0000009b980d7220 */ /* 0x021fe20000400000 */
[----:B------:R-:W-:Y:S01]  /*31a0*/  ISETP.GT.AND P0, PT, R0, RZ, P2 ;  /* 0x000000ff0000720c */ /* 0x000fe20001704270 */
[----:B------:R-:W-:Y:S02]  /*31b0*/  BSSY B1, `(.L_x_92) ;  /* 0x0000005000017945 */ /* 0x000fe40003800000 */
[----:B------:R-:W-:-:S05]  /*31c0*/  FFMA R13, R56, R154, R13 ;  /* 0x0000009a380d7223 */ /* 0x000fca000000000d */
[----:B------:R0:W-:Y:S05]  /*31d0*/  @P3 STG.E desc[UR36][R4.64+0x100], R13 ;  /* 0x0001000d04003986 */ /* 0x0001ea000c101924 */
[----:B------:R-:W-:Y:S05]  /*31e0*/  @!P0 BRA `(.L_x_93) ;  /* 0x0000000000048947 */ /* 0x000fea0003800000 */
[----:B------:R0:W5:Y:S02]  /*31f0*/  LDG.E.LTC128B R152, desc[UR36][R6.64+0x104] ;  /* 0x0001042406987981 */ /* 0x000164000c1e1920 */
.L_x_93:
[----:B------:R-:W-:Y:S05]  /*3200*/  BSYNC B1 ;  /* 0x0000000000017941 */ /* 0x000fea0003800000 */
.L_x_92:
[----:B-----5:R-:W-:Y:S01]  /*3210*/  FMUL R12, R152, R155 ;  /* 0x0000009b980c7220 */ /* 0x020fe20000400000 */
[----:B------:R-:W-:Y:S01]  /*3220*/  ISETP.GT.AND P1, PT, R0, 0x8, P1 ;  /* 0x000000080000780c */ /* 0x000fe20000f24270 */
[----:B------:R-:W-:Y:S02]  /*3230*/  BSSY B1, `(.L_x_94) ;  /* 0x0000005000017945 */ /* 0x000fe40003800000 */
[----:B------:R-:W-:-:S05]  /*3240*/  FFMA R57, R57, R154, R12 ;  /* 0x0000009a39397223 */ /* 0x000fca000000000c */
[----:B------:R0:W-:Y:S05]  /*3250*/  @P0 STG.E desc[UR36][R4.64+0x104], R57 ;  /* 0x0001043904000986 */ /* 0x0001ea000c101924 */
[----:B------:R-:W-:Y:S05]  /*3260*/  @!P1 BRA `(.L_x_95) ;  /* 0x0000000000049947 */ /* 0x000fea0003800000 */
[----:B------:R0:W5:Y:S02]  /*3270*/  LDG.E.LTC128B R152, desc[UR36][R8.64+0x100] ;  /* 0x0001002408987981 */ /* 0x000164000c1e1920 */
.L_x_95:
[----:B------:R-:W-:Y:S05]  /*3280*/  BSYNC B1 ;  /* 0x0000000000017941 */ /* 0x000fea0003800000 */
.L_x_94:
        /* <DEDUP_REMOVED lines=8> */
.L_x_97:
[----:B------:R-:W-:Y:S05]  /*3310*/  BSYNC B1 ;  /* 0x0000000000017941 */ /* 0x000fea0003800000 */
.L_x_96:
        /* <DEDUP_REMOVED lines=8> */
.L_x_99:
[----:B------:R-:W-:Y:S05]  /*33a0*/  BSYNC B1 ;  /* 0x0000000000017941 */ /* 0x000fea0003800000 */
.L_x_98:
[----:B0----5:R-:W-:Y:S01]  /*33b0*/  FMUL R13, R152, R155 ;  /* 0x0000009b980d7220 */ /* 0x021fe20000400000 */
[----:B------:R-:W-:Y:S01]  /*33c0*/  ISETP.GT.AND P2, PT, R0, RZ, P1 ;  /* 0x000000ff0000720c */ /* 0x000fe20000f44270 */
[----:B------:R-:W-:Y:S02]  /*33d0*/  BSSY B1, `(.L_x_100) ;  /* 0x0000005000017945 */ /* 0x000fe40003800000 */
[----:B------:R-:W-:-:S05]  /*33e0*/  FFMA R13, R60, R154, R13 ;  /* 0x0000009a3c0d7223 */ /* 0x000fca000000000d */
[----:B------:R0:W-:Y:S05]  /*33f0*/  @P3 STG.E desc[UR36][R4.64+0x120], R13 ;  /* 0x0001200d04003986 */ /* 0x0001ea000c101924 */
[----:B------:R-:W-:Y:S05]  /*3400*/  @!P2 BRA `(.L_x_101) ;  /* 0x000000000004a947 */ /* 0x000fea0003800000 */
[----:B------:R0:W5:Y:S02]  /*3410*/  LDG.E.LTC128B R152, desc[UR36][R6.64+0x124] ;  /* 0x0001242406987981 */ /* 0x000164000c1e1920 */
.L_x_101:
[----:B------:R-:W-:Y:S05]  /*3420*/  BSYNC B1 ;  /* 0x0000000000017941 */ /* 0x000fea0003800000 */
.L_x_100:
[----:B-----5:R-:W-:Y:S01]  /*3430*/  FMUL R12, R152, R155 ;  /* 0x0000009b980c7220 */ /* 0x020fe20000400000 */
[----:B------:R-:W-:Y:S01]  /*3440*/  ISETP.GT.AND P0, PT, R0, 0x8, P0 ;  /* 0x000000080000780c */ /* 0x000fe20000704270 */
[----:B------:R-:W-:Y:S02]  /*3450*/  BSSY B1, `(.L_x_102) ;  /* 0x0000005000017945 */ /* 0x000fe40003800000 */
[----:B------:R-:W-:-:S05]  /*3460*/  FFMA R61, R61, R154, R12 ;  /* 0x0000009a3d3d7223 */ /* 0x000fca000000000c */
[----:B------:R0:W-:Y:S05]  /*3470*/  @P2 STG.E desc[UR36][R4.64+0x124], R61 ;  /* 0x0001243d04002986 */ /* 0x0001ea000c101924 */
[----:B------:R-:W-:Y:S05]  /*3480*/  @!P0 BRA `(.L_x_103) ;  /* 0x0000000000048947 */ /* 0x000fea0003800000 */
[----:B------:R0:W5:Y:S02]  /*3490*/  LDG.E.LTC128B R152, desc[UR36][R8.64+0x120] ;  /* 0x0001202408987981 */ /* 0x000164000c1e1920 */
.L_x_103:
[----:B------:R-:W-:Y:S05]  /*34a0*/  BSYNC B1 ;  /* 0x0000000000017941 */ /* 0x000fea0003800000 */
.L_x_102:
        /* <DEDUP_REMOVED lines=8> */
.L_x_105:
[----:B------:R-:W-:Y:S05]  /*3530*/  BSYNC B1 ;  /* 0x0000000000017941 */ /* 0x000fea0003800000 */
.L_x_104:
        /* <DEDUP_REMOVED lines=8> */
.L_x_107:
[----:B------:R-:W-:Y:S05]  /*35c0*/  BSYNC B1 ;  /* 0x0000000000017941 */ /* 0x000fea0003800000 */
.L_x_106:
[----:B0----5:R-:W-:Y:S01]  /*35d0*/  FMUL R13, R152, R155 ;  /* 0x0000009b980d7220 */ /* 0x021fe20000400000 */
[----:B------:R-:W-:Y:S01]  /*35e0*/  ISETP.GT.AND P1, PT, R0, RZ, P0 ;  /* 0x000000ff0000720c */ /* 0x000fe20000724270 */
[----:B------:R-:W-:Y:S02]  /*35f0*/  BSSY B1, `(.L_x_108) ;  /* 0x0000005000017945 */ /* 0x000fe40003800000 */
[----:B------:R-:W-:-:S05]  /*3600*/  FFMA R13, R64, R154, R13 ;  /* 0x0000009a400d7223 */ /* 0x000fca000000000d */
[----:B------:R0:W-:Y:S05]  /*3610*/  @P3 STG.E desc[UR36][R4.64+0x140], R13 ;  /* 0x0001400d04003986 */ /* 0x0001ea000c101924 */
[----:B------:R-:W-:Y:S05]  /*3620*/  @!P1 BRA `(.L_x_109) ;  /* 0x0000000000049947 */ /* 0x000fea0003800000 */
[----:B------:R0:W5:Y:S02]  /*3630*/  LDG.E.LTC128B R152, desc[UR36][R6.64+0x144] ;  /* 0x0001442406987981 */ /* 0x000164000c1e1920 */
.L_x_109:
[----:B------:R-:W-:Y:S05]  /*3640*/  BSYNC B1 ;  /* 0x0000000000017941 */ /* 0x000fea0003800000 */
.L_x_108:
[----:B-----5:R-:W-:Y:S01]  /*3650*/  FMUL R12, R152, R155 ;  /* 0x0000009b980c7220 */ /* 0x020fe20000400000 */
[----:B------:R-:W-:Y:S01]  /*3660*/  ISETP.GT.AND P2, PT, R0, 0x8, P2 ;  /* 0x000000080000780c */ /* 0x000fe20001744270 */
[----:B------:R-:W-:Y:S02]  /*3670*/  BSSY B1, `(.L_x_110) ;  /* 0x0000005000017945 */ /* 0x000fe40003800000 */
[----:B------:R-:W-:-:S05]  /*3680*/  FFMA R65, R65, R154, R12 ;  /* 0x0000009a41417223 */ /* 0x000fca000000000c */
[----:B------:R0:W-:Y:S05]  /*3690*/  @P1 STG.E desc[UR36][R4.64+0x144], R65 ;  /* 0x0001444104001986 */ /* 0x0001ea000c101924 */
[----:B------:R-:W-:Y:S05]  /*36a0*/  @!P2 BRA `(.L_x_111) ;  /* 0x000000000004a947 */ /* 0x000fea0003800000 */
[----:B------:R0:W5:Y:S02]  /*36b0*/  LDG.E.LTC128B R152, desc[UR36][R8.64+0x140] ;  /* 0x0001402408987981 */ /* 0x000164000c1e1920 */
.L_x_111:
[----:B------:R-:W-:Y:S05]  /*36c0*/  BSYNC B1 ;  /* 0x0000000000017941 */ /* 0x000fea0003800000 */
.L_x_110:
        /* <DEDUP_REMOVED lines=8> */
.L_x_113:
[----:B------:R-:W-:Y:S05]  /*3750*/  BSYNC B1 ;  /* 0x0000000000017941 */ /* 0x000fea0003800000 */
.L_x_112:
        /* <DEDUP_REMOVED lines=8> */
.L_x_115:
[----:B------:R-:W-:Y:S05]  /*37e0*/  BSYNC B1 ;  /* 0x0000000000017941 */ /* 0x000fea0003800000 */
.L_x_114:
[----:B0----5:R-:W-:Y:S01]  /*37f0*/  FMUL R13, R152, R155 ;  /* 0x0000009b980d7220 */ /* 0x021fe20000400000 */
[----:B------:R-:W-:Y:S01]  /*3800*/  ISETP.GT.AND P0, PT, R0, RZ, P2 ;  /* 0x000000ff0000720c */ /* 0x000fe20001704270 */
[----:B------:R-:W-:Y:S02]  /*3810*/  BSSY B1, `(.L_x_116) ;  /* 0x0000005000017945 */ /* 0x000fe40003800000 */
[----:B------:R-:W-:-:S05]  /*3820*/  FFMA R13, R68, R154, R13 ;  /* 0x0000009a440d7223 */ /* 0x000fca000000000d */
[----:B------:R0:W-:Y:S05]  /*3830*/  @P3 STG.E desc[UR36][R4.64+0x160], R13 ;  /* 0x0001600d04003986 */ /* 0x0001ea000c101924 */
[----:B------:R-:W-:Y:S05]  /*3840*/  @!P0 BRA `(.L_x_117) ;  /* 0x0000000000048947 */ /* 0x000fea0003800000 */
[----:B------:R0:W5:Y:S02]  /*3850*/  LDG.E.LTC128B R152, desc[UR36][R6.64+0x164] ;  /* 0x0001642406987981 */ /* 0x000164000c1e1920 */
.L_x_117:
[----:B------:R-:W-:Y:S05]  /*3860*/  BSYNC B1 ;  /* 0x0000000000017941 */ /* 0x000fea0003800000 */
.L_x_116:
[----:B-----5:R-:W-:Y:S01]  /*3870*/  FMUL R12, R152, R155 ;  /* 0x0000009b980c7220 */ /* 0x020fe20000400000 */
[----:B------:R-:W-:Y:S01]  /*3880*/  ISETP.GT.AND P1, PT, R0, 0x8, P1 ;  /* 0x000000080000780c */ /* 0x000fe20000f24270 */
[----:B------:R-:W-:Y:S02]  /*3890*/  BSSY B1, `(.L_x_118) ;  /* 0x0000005000017945 */ /* 0x000fe40003800000 */
[----:B------:R-:W-:-:S05]  /*38a0*/  FFMA R69, R69, R154, R12 ;  /* 0x0000009a45457223 */ /* 0x000fca000000000c */
[----:B------:R0:W-:Y:S05]  /*38b0*/  @P0 STG.E desc[UR36][R4.64+0x164], R69 ;  /* 0x0001644504000986 */ /* 0x0001ea000c101924 */
[----:B------:R-:W-:Y:S05]  /*38c0*/  @!P1 BRA `(.L_x_119) ;  /* 0x0000000000049947 */ /* 0x000fea0003800000 */
[----:B------:R0:W5:Y:S02]  /*38d0*/  LDG.E.LTC128B R152, desc[UR36][R8.64+0x160] ;  /* 0x0001602408987981 */ /* 0x000164000c1e1920 */
.L_x_119:
[----:B------:R-:W-:Y:S05]  /*38e0*/  BSYNC B1 ;  /* 0x0000000000017941 */ /* 0x000fea0003800000 */
.L_x_118:
        /* <DEDUP_REMOVED lines=8> */
.L_x_121:
[----:B------:R-:W-:Y:S05]  /*3970*/  BSYNC B1 ;  /* 0x0000000000017941 */ /* 0x000fea0003800000 */
.L_x_120:
        /* <DEDUP_REMOVED lines=8> */
.L_x_123:
[----:B------:R-:W-:Y:S05]  /*3a00*/  BSYNC B1 ;  /* 0x0000000000017941 */ /* 0x000fea0003800000 */
.L_x_122:
[----:B0----5:R-:W-:Y:S01]  /*3a10*/  FMUL R13, R152, R155 ;  /* 0x0000009b980d7220 */ /* 0x021fe20000400000 */
[----:B------:R-:W-:Y:S01]  /*3a20*/  ISETP.GT.AND P2, PT, R0, RZ, P1 ;  /* 0x000000ff0000720c */ /* 0x000fe20000f44270 */
[----:B------:R-:W-:Y:S02]  /*3a30*/  BSSY B1, `(.L_x_124) ;  /* 0x0000005000017945 */ /* 0x000fe40003800000 */
[----:B------:R-:W-:-:S05]  /*3a40*/  FFMA R13, R72, R154, R13 ;  /* 0x0000009a480d7223 */ /* 0x000fca000000000d */
[----:B------:R0:W-:Y:S05]  /*3a50*/  @P3 STG.E desc[UR36][R4.64+0x180], R13 ;  /* 0x0001800d04003986 */ /* 0x0001ea000c101924 */
[----:B------:R-:W-:Y:S05]  /*3a60*/  @!P2 BRA `(.L_x_125) ;  /* 0x000000000004a947 */ /* 0x000fea0003800000 */
[----:B------:R0:W5:Y:S02]  /*3a70*/  LDG.E.LTC128B R152, desc[UR36][R6.64+0x184] ;  /* 0x0001842406987981 */ /* 0x000164000c1e1920 */
.L_x_125:
[----:B------:R-:W-:Y:S05]  /*3a80*/  BSYNC B1 ;  /* 0x0000000000017941 */ /* 0x000fea0003800000 */
.L_x_124:
[----:B-----5:R-:W-:Y:S01]  /*3a90*/  FMUL R12, R152, R155 ;  /* 0x0000009b980c7220 */ /* 0x020fe20000400000 */
[----:B------:R-:W-:Y:S01]  /*3aa0*/  ISETP.GT.AND P0, PT, R0, 0x8, P0 ;  /* 0x000000080000780c */ /* 0x000fe20000704270 */
[----:B------:R-:W-:Y:S02]  /*3ab0*/  BSSY B1, `(.L_x_126) ;  /* 0x0000005000017945 */ /* 0x000fe40003800000 */
[----:B------:R-:W-:-:S05]  /*3ac0*/  FFMA R73, R73, R154, R12 ;  /* 0x0000009a49497223 */ /* 0x000fca000000000c */
[----:B------:R0:W-:Y:S05]  /*3ad0*/  @P2 STG.E desc[UR36][R4.64+0x184], R73 ;  /* 0x0001844904002986 */ /* 0x0001ea000c101924 */
[----:B------:R-:W-:Y:S05]  /*3ae0*/  @!P0 BRA `(.L_x_127) ;  /* 0x0000000000048947 */ /* 0x000fea0003800000 */
[----:B------:R0:W5:Y:S02]  /*3af0*/  LDG.E.LTC128B R152, desc[UR36][R8.64+0x180] ;  /* 0x0001802408987981 */ /* 0x000164000c1e1920 */
.L_x_127:
[----:B------:R-:W-:Y:S05]  /*3b00*/  BSYNC B1 ;  /* 0x0000000000017941 */ /* 0x000fea0003800000 */
.L_x_126:
        /* <DEDUP_REMOVED lines=8> */
.L_x_129:
[----:B------:R-:W-:Y:S05]  /*3b90*/  BSYNC B1 ;  /* 0x0000000000017941 */ /* 0x000fea0003800000 */
.L_x_128:
        /* <DEDUP_REMOVED lines=8> */
.L_x_131:
[----:B------:R-:W-:Y:S05]  /*3c20*/  BSYNC B1 ;  /* 0x0000000000017941 */ /* 0x000fea0003800000 */
.L_x_130:
[----:B0----5:R-:W-:Y:S01]  /*3c30*/  FMUL R13, R152, R155 ;  /* 0x0000009b980d7220 */ /* 0x021fe20000400000 */
[----:B------:R-:W-:Y:S01]  /*3c40*/  ISETP.GT.AND P1, PT, R0, RZ, P0 ;  /* 0x000000ff0000720c */ /* 0x000fe20000724270 */
[----:B------:R-:W-:Y:S02]  /*3c50*/  BSSY B1, `(.L_x_132) ;  /* 0x0000005000017945 */ /* 0x000fe40003800000 */
[----:B------:R-:W-:-:S05]  /*3c60*/  FFMA R13, R76, R154, R13 ;  /* 0x0000009a4c0d7223 */ /* 0x000fca000000000d */
[----:B------:R0:W-:Y:S05]  /*3c70*/  @P3 STG.E desc[UR36][R4.64+0x1a0], R13 ;  /* 0x0001a00d04003986 */ /* 0x0001ea000c101924 */
[----:B------:R-:W-:Y:S05]  /*3c80*/  @!P1 BRA `(.L_x_133) ;  /* 0x0000000000049947 */ /* 0x000fea0003800000 */
[----:B------:R0:W5:Y:S02]  /*3c90*/  LDG.E.LTC128B R152, desc[UR36][R6.64+0x1a4] ;  /* 0x0001a42406987981 */ /* 0x000164000c1e1920 */
.L_x_133:
[----:B------:R-:W-:Y:S05]  /*3ca0*/  BSYNC B1 ;  /* 0x0000000000017941 */ /* 0x000fea0003800000 */
.L_x_132:
[----:B-----5:R-:W-:Y:S01]  /*3cb0*/  FMUL R12, R152, R155 ;  /* 0x0000009b980c7220 */ /* 0x020fe20000400000 */
[----:B------:R-:W-:Y:S01]  /*3cc0*/  ISETP.GT.AND P2, PT, R0, 0x8, P2 ;  /* 0x000000080000780c */ /* 0x000fe20001744270 */
[----:B------:R-:W-:Y:S02]  /*3cd0*/  BSSY B1, `(.L_x_134) ;  /* 0x0000005000017945 */ /* 0x000fe40003800000 */
[----:B------:R-:W-:-:S05]  /*3ce0*/  FFMA R77, R77, R154, R12 ;  /* 0x0000009a4d4d7223 */ /* 0x000fca000000000c */
[----:B------:R0:W-:Y:S05]  /*3cf0*/  @P1 STG.E desc[UR36][R4.64+0x1a4], R77 ;  /* 0x0001a44d04001986 */ /* 0x0001ea000c101924 */
[----:B------:R-:W-:Y:S05]  /*3d00*/  @!P2 BRA `(.L_x_135) ;  /* 0x000000000004a947 */ /* 0x000fea0003800000 */
[----:B------:R0:W5:Y:S02]  /*3d10*/  LDG.E.LTC128B R152, desc[UR36][R8.64+0x1a0] ;  /* 0x0001a02408987981 */ /* 0x000164000c1e1920 */
.L_x_135:
[----:B------:R-:W-:Y:S05]  /*3d20*/  BSYNC B1 ;  /* 0x0000000000017941 */ /* 0x000fea0003800000 */
.L_x_134:
        /* <DEDUP_REMOVED lines=8> */
.L_x_137:
[----:B------:R-:W-:Y:S05]  /*3db0*/  BSYNC B1 ;  /* 0x0000000000017941 */ /* 0x000fea0003800000 */
.L_x_136:
        /* <DEDUP_REMOVED lines=8> */
.L_x_139:
[----:B------:R-:W-:Y:S05]  /*3e40*/  BSYNC B1 ;  /* 0x0000000000017941 */ /* 0x000fea0003800000 */
.L_x_138:
[----:B0----5:R-:W-:Y:S01]  /*3e50*/  FMUL R13, R152, R155 ;  /* 0x0000009b980d7220 */ /* 0x021fe20000400000 */
[----:B------:R-:W-:Y:S01]  /*3e60*/  ISETP.GT.AND P0, PT, R0, RZ, P2 ;  /* 0x000000ff0000720c */ /* 0x000fe20001704270 */
[----:B------:R-:W-:Y:S02]  /*3e70*/  BSSY B1, `(.L_x_140) ;  /* 0x0000005000017945 */ /* 0x000fe40003800000 */
[----:B------:R-:W-:-:S05]  /*3e80*/  FFMA R13, R80, R154, R13 ;  /* 0x0000009a500d7223 */ /* 0x000fca000000000d */
[----:B------:R0:W-:Y:S05]  /*3e90*/  @P3 STG.E desc[UR36][R4.64+0x1c0], R13 ;  /* 0x0001c00d04003986 */ /* 0x0001ea000c101924 */
[----:B------:R-:W-:Y:S05]  /*3ea0*/  @!P0 BRA `(.L_x_141) ;  /* 0x0000000000048947 */ /* 0x000fea0003800000 */
[----:B------:R0:W5:Y:S02]  /*3eb0*/  LDG.E.LTC128B R152, desc[UR36][R6.64+0x1c4] ;  /* 0x0001c42406987981 */ /* 0x000164000c1e1920 */
.L_x_141:
[----:B------:R-:W-:Y:S05]  /*3ec0*/  BSYNC B1 ;  /* 0x0000000000017941 */ /* 0x000fea0003800000 */
.L_x_140:
[----:B-----5:R-:W-:Y:S01]  /*3ed0*/  FMUL R12, R152, R155 ;  /* 0x0000009b980c7220 */ /* 0x020fe20000400000 */
[----:B------:R-:W-:Y:S01]  /*3ee0*/  ISETP.GT.AND P1, PT, R0, 0x8, P1 ;  /* 0x000000080000780c */ /* 0x000fe20000f24270 */
[----:B------:R-:W-:Y:S02]  /*3ef0*/  BSSY B1, `(.L_x_142) ;  /* 0x0000005000017945 */ /* 0x000fe40003800000 */
[----:B------:R-:W-:-:S05]  /*3f00*/  FFMA R81, R81, R154, R12 ;  /* 0x0000009a51517223 */ /* 0x000fca000000000c */
[----:B------:R0:W-:Y:S05]  /*3f10*/  @P0 STG.E desc[UR36][R4.64+0x1c4], R81 ;  /* 0x0001c45104000986 */ /* 0x0001ea000c101924 */
[----:B------:R-:W-:Y:S05]  /*3f20*/  @!P1 BRA `(.L_x_143) ;  /* 0x0000000000049947 */ /* 0x000fea0003800000 */
[----:B------:R0:W5:Y:S02]  /*3f30*/  LDG.E.LTC128B R152, desc[UR36][R8.64+0x1c0] ;  /* 0x0001c02408987981 */ /* 0x000164000c1e1920 */
.L_x_143:
[----:B------:R-:W-:Y:S05]  /*3f40*/  BSYNC B1 ;  /* 0x0000000000017941 */ /* 0x000fea0003800000 */
.L_x_142:
        /* <DEDUP_REMOVED lines=8> */
.L_x_145:
[----:B------:R-:W-:Y:S05]  /*3fd0*/  BSYNC B1 ;  /* 0x0000000000017941 */ /* 0x000fea0003800000 */
.L_x_144:
        /* <DEDUP_REMOVED lines=8> */
.L_x_147:
[----:B------:R-:W-:Y:S05]  /*4060*/  BSYNC B1 ;  /* 0x0000000000017941 */ /* 0x000fea0003800000 */
.L_x_146:
[----:B0----5:R-:W-:Y:S01]  /*4070*/  FMUL R13, R152, R155 ;  /* 0x0000009b980d7220 */ /* 0x021fe20000400000 */
[----:B------:R-:W-:Y:S01]  /*4080*/  ISETP.GT.AND P2, PT, R0, RZ, P1 ;  /* 0x000000ff0000720c */ /* 0x000fe20000f44270 */
[----:B------:R-:W-:Y:S02]  /*4090*/  BSSY B1, `(.L_x_148) ;  /* 0x0000005000017945 */ /* 0x000fe40003800000 */
[----:B------:R-:W-:-:S05]  /*40a0*/  FFMA R13, R84, R154, R13 ;  /* 0x0000009a540d7223 */ /* 0x000fca000000000d */
[----:B------:R0:W-:Y:S05]  /*40b0*/  @P3 STG.E desc[UR36][R4.64+0x1e0], R13 ;  /* 0x0001e00d04003986 */ /* 0x0001ea000c101924 */
[----:B------:R-:W-:Y:S05]  /*40c0*/  @!P2 BRA `(.L_x_149) ;  /* 0x000000000004a947 */ /* 0x000fea0003800000 */
[----:B------:R0:W5:Y:S02]  /*40d0*/  LDG.E.LTC128B R152, desc[UR36][R6.64+0x1e4] ;  /* 0x0001e42406987981 */ /* 0x000164000c1e1920 */
.L_x_149:
[----:B------:R-:W-:Y:S05]  /*40e0*/  BSYNC B1 ;  /* 0x0000000000017941 */ /* 0x000fea0003800000 */
.L_x_148:
[----:B-----5:R-:W-:Y:S01]  /*40f0*/  FMUL R12, R152, R155 ;  /* 0x0000009b980c7220 */ /* 0x020fe20000400000 */
[----:B------:R-:W-:Y:S01]  /*4100*/  ISETP.GT.AND P0, PT, R0, 0x8, P0 ;  /* 0x000000080000780c */ /* 0x000fe20000704270 */
[----:B------:R-:W-:Y:S02]  /*4110*/  BSSY B1, `(.L_x_150) ;  /* 0x0000005000017945 */ /* 0x000fe40003800000 */
[----:B------:R-:W-:-:S05]  /*4120*/  FFMA R85, R85, R154, R12 ;  /* 0x0000009a55557223 */ /* 0x000fca000000000c */
[----:B------:R0:W-:Y:S05]  /*4130*/  @P2 STG.E desc[UR36][R4.64+0x1e4], R85 ;  /* 0x0001e45504002986 */ /* 0x0001ea000c101924 */
[----:B------:R-:W-:Y:S05]  /*4140*/  @!P0 BRA `(.L_x_151) ;  /* 0x0000000000048947 */ /* 0x000fea0003800000 */
[----:B------:R0:W5:Y:S02]  /*4150*/  LDG.E.LTC128B R152, desc[UR36][R8.64+0x1e0] ;  /* 0x0001e02408987981 */ /* 0x000164000c1e1920 */
.L_x_151:
[----:B------:R-:W-:Y:S05]  /*4160*/  BSYNC B1 ;  /* 0x0000000000017941 */ /* 0x000fea0003800000 */
.L_x_150:
        /* <DEDUP_REMOVED lines=8> */
.L_x_153:
[----:B------:R-:W-:Y:S05]  /*41f0*/  BSYNC B1 ;  /* 0x0000000000017941 */ /* 0x000fea0003800000 */
.L_x_152:
        /* <DEDUP_REMOVED lines=8> */
.L_x_155:
[----:B------:R-:W-:Y:S05]  /*4280*/  BSYNC B1 ;  /* 0x0000000000017941 */ /* 0x000fea0003800000 */
.L_x_154:
[----:B0----5:R-:W-:Y:S01]  /*4290*/  FMUL R13, R152, R155 ;  /* 0x0000009b980d7220 */ /* 0x021fe20000400000 */
[----:B------:R-:W-:Y:S01]  /*42a0*/  ISETP.GT.AND P1, PT, R0, RZ, P0 ;  /* 0x000000ff0000720c */ /* 0x000fe20000724270 */
[----:B------:R-:W-:Y:S02]  /*42b0*/  BSSY B1, `(.L_x_156) ;  /* 0x0000005000017945 */ /* 0x000fe40003800000 */
[----:B------:R-:W-:-:S05]  /*42c0*/  FFMA R13, R88, R154, R13 ;  /* 0x0000009a580d7223 */ /* 0x000fca000000000d */
[----:B------:R0:W-:Y:S05]  /*42d0*/  @P3 STG.E desc[UR36][R4.64+0x200], R13 ;  /* 0x0002000d04003986 */ /* 0x0001ea000c101924 */
[----:B------:R-:W-:Y:S05]  /*42e0*/  @!P1 BRA `(.L_x_157) ;  /* 0x0000000000049947 */ /* 0x000fea0003800000 */
[----:B------:R0:W5:Y:S02]  /*42f0*/  LDG.E.LTC128B R152, desc[UR36][R6.64+0x204] ;  /* 0x0002042406987981 */ /* 0x000164000c1e1920 */
.L_x_157:
[----:B------:R-:W-:Y:S05]  /*4300*/  BSYNC B1 ;  /* 0x0000000000017941 */ /* 0x000fea0003800000 */
.L_x_156:
[----:B-----5:R-:W-:Y:S01]  /*4310*/  FMUL R12, R152, R155 ;  /* 0x0000009b980c7220 */ /* 0x020fe20000400000 */
[----:B------:R-:W-:Y:S01]  /*4320*/  ISETP.GT.AND P2, PT, R0, 0x8, P2 ;  /* 0x000000080000780c */ /* 0x000fe20001744270 */
[----:B------:R-:W-:Y:S02]  /*4330*/  BSSY B1, `(.L_x_158) ;  /* 0x0000005000017945 */ /* 0x000fe40003800000 */
[----:B------:R-:W-:-:S05]  /*4340*/  FFMA R89, R89, R154, R12 ;  /* 0x0000009a59597223 */ /* 0x000fca000000000c */
[----:B------:R0:W-:Y:S05]  /*4350*/  @P1 STG.E desc[UR36][R4.64+0x204], R89 ;  /* 0x0002045904001986 */ /* 0x0001ea000c101924 */
[----:B------:R-:W-:Y:S05]  /*4360*/  @!P2 BRA `(.L_x_159) ;  /* 0x000000000004a947 */ /* 0x000fea0003800000 */
[----:B------:R0:W5:Y:S02]  /*4370*/  LDG.E.LTC128B R152, desc[UR36][R8.64+0x200] ;  /* 0x0002002408987981 */ /* 0x000164000c1e1920 */
.L_x_159:
[----:B------:R-:W-:Y:S05]  /*4380*/  BSYNC B1 ;  /* 0x0000000000017941 */ /* 0x000fea0003800000 */
.L_x_158:
        /* <DEDUP_REMOVED lines=8> */
.L_x_161:
[----:B------:R-:W-:Y:S05]  /*4410*/  BSYNC B1 ;  /* 0x0000000000017941 */ /* 0x000fea0003800000 */
.L_x_160:
        /* <DEDUP_REMOVED lines=8> */
.L_x_163:
[----:B------:R-:W-:Y:S05]  /*44a0*/  BSYNC B1 ;  /* 0x0000000000017941 */ /* 0x000fea0003800000 */
.L_x_162:
[----:B0----5:R-:W-:Y:S01]  /*44b0*/  FMUL R13, R152, R155 ;  /* 0x0000009b980d7220 */ /* 0x021fe20000400000 */
[----:B------:R-:W-:Y:S01]  /*44c0*/  ISETP.GT.AND P0, PT, R0, RZ, P2 ;  /* 0x000000ff0000720c */ /* 0x000fe20001704270 */
[----:B------:R-:W-:Y:S02]  /*44d0*/  BSSY B1, `(.L_x_164) ;  /* 0x0000005000017945 */ /* 0x000fe40003800000 */
[----:B------:R-:W-:-:S05]  /*44e0*/  FFMA R13, R92, R154, R13 ;  /* 0x0000009a5c0d7223 */ /* 0x000fca000000000d */
[----:B------:R0:W-:Y:S05]  /*44f0*/  @P3 STG.E desc[UR36][R4.64+0x220], R13 ;  /* 0x0002200d04003986 */ /* 0x0001ea000c101924 */
[----:B------:R-:W-:Y:S05]  /*4500*/  @!P0 BRA `(.L_x_165) ;  /* 0x0000000000048947 */ /* 0x000fea0003800000 */
[----:B------:R0:W5:Y:S02]  /*4510*/  LDG.E.LTC128B R152, desc[UR36][R6.64+0x224] ;  /* 0x0002242406987981 */ /* 0x000164000c1e1920 */
.L_x_165:
[----:B------:R-:W-:Y:S05]  /*4520*/  BSYNC B1 ;  /* 0x0000000000017941 */ /* 0x000fea0003800000 */
.L_x_164:
[----:B-----5:R-:W-:Y:S01]  /*4530*/  FMUL R12, R152, R155 ;  /* 0x0000009b980c7220 */ /* 0x020fe20000400000 */
[----:B------:R-:W-:Y:S01]  /*4540*/  ISETP.GT.AND P1, PT, R0, 0x8, P1 ;  /* 0x000000080000780c */ /* 0x000fe20000f24270 */
[----:B------:R-:W-:Y:S02]  /*4550*/  BSSY B1, `(.L_x_166) ;  /* 0x0000005000017945 */ /* 0x000fe40003800000 */
[----:B------:R-:W-:-:S05]  /*4560*/  FFMA R93, R93, R154, R12 ;  /* 0x0000009a5d5d7223 */ /* 0x000fca000000000c */
[----:B------:R0:W-:Y:S05]  /*4570*/  @P0 STG.E desc[UR36][R4.64+0x224], R93 ;  /* 0x0002245d04000986 */ /* 0x0001ea000c101924 */
[----:B------:R-:W-:Y:S05]  /*4580*/  @!P1 BRA `(.L_x_167) ;  /* 0x0000000000049947 */ /* 0x000fea0003800000 */
[----:B------:R0:W5:Y:S02]  /*4590*/  LDG.E.LTC128B R152, desc[UR36][R8.64+0x220] ;  /* 0x0002202408987981 */ /* 0x000164000c1e1920 */
.L_x_167:
[----:B------:R-:W-:Y:S05]  /*45a0*/  BSYNC B1 ;  /* 0x0000000000017941 */ /* 0x000fea0003800000 */
.L_x_166:
        /* <DEDUP_REMOVED lines=8> */
.L_x_169:
[----:B------:R-:W-:Y:S05]  /*4630*/  BSYNC B1 ;  /* 0x0000000000017941 */ /* 0x000fea0003800000 */
.L_x_168:
        /* <DEDUP_REMOVED lines=8> */
.L_x_171:
[----:B------:R-:W-:Y:S05]  /*46c0*/  BSYNC B1 ;  /* 0x0000000000017941 */ /* 0x000fea0003800000 */
.L_x_170:
[----:B0----5:R-:W-:Y:S01]  /*46d0*/  FMUL R13, R152, R155 ;  /* 0x0000009b980d7220 */ /* 0x021fe20000400000 */
[----:B------:R-:W-:Y:S01]  /*46e0*/  ISETP.GT.AND P2, PT, R0, RZ, P1 ;  /* 0x000000ff0000720c */ /* 0x000fe20000f44270 */
[----:B------:R-:W-:Y:S02]  /*46f0*/  BSSY B1, `(.L_x_172) ;  /* 0x0000005000017945 */ /* 0x000fe40003800000 */
[----:B------:R-:W-:-:S05]  /*4700*/  FFMA R13, R96, R154, R13 ;  /* 0x0000009a600d7223 */ /* 0x000fca000000000d */
[----:B------:R0:W-:Y:S05]  /*4710*/  @P3 STG.E desc[UR36][R4.64+0x240], R13 ;  /* 0x0002400d04003986 */ /* 0x0001ea000c101924 */
[----:B------:R-:W-:Y:S05]  /*4720*/  @!P2 BRA `(.L_x_173) ;  /* 0x000000000004a947 */ /* 0x000fea0003800000 */
[----:B------:R0:W5:Y:S02]  /*4730*/  LDG.E.LTC128B R152, desc[UR36][R6.64+0x244] ;  /* 0x0002442406987981 */ /* 0x000164000c1e1920 */
.L_x_173:
[----:B------:R-:W-:Y:S05]  /*4740*/  BSYNC B1 ;  /* 0x0000000000017941 */ /* 0x000fea0003800000 */
.L_x_172:
[----:B-----5:R-:W-:Y:S01]  /*4750*/  FMUL R12, R152, R155 ;  /* 0x0000009b980c7220 */ /* 0x020fe20000400000 */
[----:B------:R-:W-:Y:S01]  /*4760*/  ISETP.GT.AND P0, PT, R0, 0x8, P0 ;  /* 0x000000080000780c */ /* 0x000fe20000704270 */
[----:B------:R-:W-:Y:S02]  /*4770*/  BSSY B1, `(.L_x_174) ;  /* 0x0000005000017945 */ /* 0x000fe40003800000 */
[----:B------:R-:W-:-:S05]  /*4780*/  FFMA R97, R97, R154, R12 ;  /* 0x0000009a61617223 */ /* 0x000fca000000000c */
[----:B------:R0:W-:Y:S05]  /*4790*/  @P2 STG.E desc[UR36][R4.64+0x244], R97 ;  /* 0x0002446104002986 */ /* 0x0001ea000c101924 */
[----:B------:R-:W-:Y:S05]  /*47a0*/  @!P0 BRA `(.L_x_175) ;  /* 0x0000000000048947 */ /* 0x000fea0003800000 */
[----:B------:R0:W5:Y:S02]  /*47b0*/  LDG.E.LTC128B R152, desc[UR36][R8.64+0x240] ;  /* 0x0002402408987981 */ /* 0x000164000c1e1920 */
.L_x_175:
[----:B------:R-:W-:Y:S05]  /*47c0*/  BSYNC B1 ;  /* 0x0000000000017941 */ /* 0x000fea0003800000 */
.L_x_174:
        /* <DEDUP_REMOVED lines=8> */
.L_x_177:
[----:B------:R-:W-:Y:S05]  /*4850*/  BSYNC B1 ;  /* 0x0000000000017941 */ /* 0x000fea0003800000 */
.L_x_176:
        /* <DEDUP_REMOVED lines=8> */
.L_x_179:
[----:B------:R-:W-:Y:S05]  /*48e0*/  BSYNC B1 ;  /* 0x0000000000017941 */ /* 0x000fea0003800000 */
.L_x_178:
[----:B0----5:R-:W-:Y:S01]  /*48f0*/  FMUL R13, R152, R155 ;  /* 0x0000009b980d7220 */ /* 0x021fe20000400000 */
[----:B------:R-:W-:Y:S01]  /*4900*/  ISETP.GT.AND P1, PT, R0, RZ, P0 ;  /* 0x000000ff0000720c */ /* 0x000fe20000724270 */
[----:B------:R-:W-:Y:S02]  /*4910*/  BSSY B1, `(.L_x_180) ;  /* 0x0000005000017945 */ /* 0x000fe40003800000 */
[----:B------:R-:W-:-:S05]  /*4920*/  FFMA R13, R100, R154, R13 ;  /* 0x0000009a640d7223 */ /* 0x000fca000000000d */
[----:B------:R0:W-:Y:S05]  /*4930*/  @P3 STG.E desc[UR36][R4.64+0x260], R13 ;  /* 0x0002600d04003986 */ /* 0x0001ea000c101924 */
[----:B------:R-:W-:Y:S05]  /*4940*/  @!P1 BRA `(.L_x_181) ;  /* 0x0000000000049947 */ /* 0x000fea0003800000 */
[----:B------:R0:W5:Y:S02]  /*4950*/  LDG.E.LTC128B R152, desc[UR36][R6.64+0x264] ;  /* 0x0002642406987981 */ /* 0x000164000c1e1920 */
.L_x_181:
[----:B------:R-:W-:Y:S05]  /*4960*/  BSYNC B1 ;  /* 0x0000000000017941 */ /* 0x000fea0003800000 */
.L_x_180:
[----:B-----5:R-:W-:Y:S01]  /*4970*/  FMUL R12, R152, R155 ;  /* 0x0000009b980c7220 */ /* 0x020fe20000400000 */
[----:B------:R-:W-:Y:S01]  /*4980*/  ISETP.GT.AND P2, PT, R0, 0x8, P2 ;  /* 0x000000080000780c */ /* 0x000fe20001744270 */
[----:B------:R-:W-:Y:S02]  /*4990*/  BSSY B1, `(.L_x_182) ;  /* 0x0000005000017945 */ /* 0x000fe40003800000 */
[----:B------:R-:W-:-:S05]  /*49a0*/  FFMA R101, R101, R154, R12 ;  /* 0x0000009a65657223 */ /* 0x000fca000000000c */
[----:B------:R0:W-:Y:S05]  /*49b0*/  @P1 STG.E desc[UR36][R4.64+0x264], R101 ;  /* 0x0002646504001986 */ /* 0x0001ea000c101924 */
[----:B------:R-:W-:Y:S05]  /*49c0*/  @!P2 BRA `(.L_x_183) ;  /* 0x000000000004a947 */ /* 0x000fea0003800000 */
[----:B------:R0:W5:Y:S02]  /*49d0*/  LDG.E.LTC128B R152, desc[UR36][R8.64+0x260] ;  /* 0x0002602408987981 */ /* 0x000164000c1e1920 */
.L_x_183:
[----:B------:R-:W-:Y:S05]  /*49e0*/  BSYNC B1 ;  /* 0x0000000000017941 */ /* 0x000fea0003800000 */
.L_x_182:
        /* <DEDUP_REMOVED lines=8> */
.L_x_185:
[----:B------:R-:W-:Y:S05]  /*4a70*/  BSYNC B1 ;  /* 0x0000000000017941 */ /* 0x000fea0003800000 */
.L_x_184:
        /* <DEDUP_REMOVED lines=8> */
.L_x_187:
[----:B------:R-:W-:Y:S05]  /*4b00*/  BSYNC B1 ;  /* 0x0000000000017941 */ /* 0x000fea0003800000 */
.L_x_186:
[----:B0----5:R-:W-:Y:S01]  /*4b10*/  FMUL R13, R152, R155 ;  /* 0x0000009b980d7220 */ /* 0x021fe20000400000 */
[----:B------:R-:W-:Y:S01]  /*4b20*/  ISETP.GT.AND P0, PT, R0, RZ, P2 ;  /* 0x000000ff0000720c */ /* 0x000fe20001704270 */
[----:B------:R-:W-:Y:S02]  /*4b30*/  BSSY B1, `(.L_x_188) ;  /* 0x0000005000017945 */ /* 0x000fe40003800000 */
[----:B------:R-:W-:-:S05]  /*4b40*/  FFMA R13, R104, R154, R13 ;  /* 0x0000009a680d7223 */ /* 0x000fca000000000d */
[----:B------:R0:W-:Y:S05]  /*4b50*/  @P3 STG.E desc[UR36][R4.64+0x280], R13 ;  /* 0x0002800d04003986 */ /* 0x0001ea000c101924 */
[----:B------:R-:W-:Y:S05]  /*4b60*/  @!P0 BRA `(.L_x_189) ;  /* 0x0000000000048947 */ /* 0x000fea0003800000 */
[----:B------:R0:W5:Y:S02]  /*4b70*/  LDG.E.LTC128B R152, desc[UR36][R6.64+0x284] ;  /* 0x0002842406987981 */ /* 0x000164000c1e1920 */
.L_x_189:
[----:B------:R-:W-:Y:S05]  /*4b80*/  BSYNC B1 ;  /* 0x0000000000017941 */ /* 0x000fea0003800000 */
.L_x_188:
[----:B-----5:R-:W-:Y:S01]  /*4b90*/  FMUL R12, R152, R155 ;  /* 0x0000009b980c7220 */ /* 0x020fe20000400000 */
[----:B------:R-:W-:Y:S01]  /*4ba0*/  ISETP.GT.AND P1, PT, R0, 0x8, P1 ;  /* 0x000000080000780c */ /* 0x000fe20000f24270 */
[----:B------:R-:W-:Y:S02]  /*4bb0*/  BSSY B1, `(.L_x_190) ;  /* 0x0000005000017945 */ /* 0x000fe40003800000 */
[----:B------:R-:W-:-:S05]  /*4bc0*/  FFMA R105, R105, R154, R12 ;  /* 0x0000009a69697223 */ /* 0x000fca000000000c */
[----:B------:R0:W-:Y:S05]  /*4bd0*/  @P0 STG.E desc[UR36][R4.64+0x284], R105 ;  /* 0x0002846904000986 */ /* 0x0001ea000c101924 */
[----:B------:R-:W-:Y:S05]  /*4be0*/  @!P1 BRA `(.L_x_191) ;  /* 0x0000000000049947 */ /* 0x000fea0003800000 */
[----:B------:R0:W5:Y:S02]  /*4bf0*/  LDG.E.LTC128B R152, desc[UR36][R8.64+0x280] ;  /* 0x0002802408987981 */ /* 0x000164000c1e1920 */
.L_x_191:
[----:B------:R-:W-:Y:S05]  /*4c00*/  BSYNC B1 ;  /* 0x0000000000017941 */ /* 0x000fea0003800000 */
.L_x_190:
        /* <DEDUP_REMOVED lines=8> */
.L_x_193:
[----:B------:R-:W-:Y:S05]  /*4c90*/  BSYNC B1 ;  /* 0x0000000000017941 */ /* 0x000fea0003800000 */
.L_x_192:
        /* <DEDUP_REMOVED lines=8> */
.L_x_195:
[----:B------:R-:W-:Y:S05]  /*4d20*/  BSYNC B1 ;  /* 0x0000000000017941 */ /* 0x000fea0003800000 */
.L_x_194:
[----:B0----5:R-:W-:Y:S01]  /*4d30*/  FMUL R13, R152, R155 ;  /* 0x0000009b980d7220 */ /* 0x021fe20000400000 */
[----:B------:R-:W-:Y:S01]  /*4d40*/  ISETP.GT.AND P2, PT, R0, RZ, P1 ;  /* 0x000000ff0000720c */ /* 0x000fe20000f44270 */
[----:B------:R-:W-:Y:S02]  /*4d50*/  BSSY B1, `(.L_x_196) ;  /* 0x0000005000017945 */ /* 0x000fe40003800000 */
[----:B------:R-:W-:-:S05]  /*4d60*/  FFMA R13, R108, R154, R13 ;  /* 0x0000009a6c0d7223 */ /* 0x000fca000000000d */
[----:B------:R0:W-:Y:S05]  /*4d70*/  @P3 STG.E desc[UR36][R4.64+0x2a0], R13 ;  /* 0x0002a00d04003986 */ /* 0x0001ea000c101924 */
[----:B------:R-:W-:Y:S05]  /*4d80*/  @!P2 BRA `(.L_x_197) ;  /* 0x000000000004a947 */ /* 0x000fea0003800000 */
[----:B------:R0:W5:Y:S02]  /*4d90*/  LDG.E.LTC128B R152, desc[UR36][R6.64+0x2a4] ;  /* 0x0002a42406987981 */ /* 0x000164000c1e1920 */
.L_x_197:
[----:B------:R-:W-:Y:S05]  /*4da0*/  BSYNC B1 ;  /* 0x0000000000017941 */ /* 0x000fea0003800000 */
.L_x_196:
[----:B-----5:R-:W-:Y:S01]  /*4db0*/  FMUL R12, R152, R155 ;  /* 0x0000009b980c7220 */ /* 0x020fe20000400000 */
[----:B------:R-:W-:Y:S01]  /*4dc0*/  ISETP.GT.AND P0, PT, R0, 0x8, P0 ;  /* 0x000000080000780c */ /* 0x000fe20000704270 */
[----:B------:R-:W-:Y:S02]  /*4dd0*/  BSSY B1, `(.L_x_198) ;  /* 0x0000005000017945 */ /* 0x000fe40003800000 */
[----:B------:R-:W-:-:S05]  /*4de0*/  FFMA R109, R109, R154, R12 ;  /* 0x0000009a6d6d7223 */ /* 0x000fca000000000c */
[----:B------:R0:W-:Y:S05]  /*4df0*/  @P2 STG.E desc[UR36][R4.64+0x2a4], R109 ;  /* 0x0002a46d04002986 */ /* 0x0001ea000c101924 */
[----:B------:R-:W-:Y:S05]  /*4e00*/  @!P0 BRA `(.L_x_199) ;  /* 0x0000000000048947 */ /* 0x000fea0003800000 */
[----:B------:R0:W5:Y:S02]  /*4e10*/  LDG.E.LTC128B R152, desc[UR36][R8.64+0x2a0] ;  /* 0x0002a02408987981 */ /* 0x000164000c1e1920 */
.L_x_199:
[----:B------:R-:W-:Y:S05]  /*4e20*/  BSYNC B1 ;  /* 0x0000000000017941 */ /* 0x000fea0003800000 */
.L_x_198:
        /* <DEDUP_REMOVED lines=8> */
.L_x_201:
[----:B------:R-:W-:Y:S05]  /*4eb0*/  BSYNC B1 ;  /* 0x0000000000017941 */ /* 0x000fea0003800000 */
.L_x_200:
        /* <DEDUP_REMOVED lines=8> */
.L_x_203:
[----:B------:R-:W-:Y:S05]  /*4f40*/  BSYNC B1 ;  /* 0x0000000000017941 */ /* 0x000fea0003800000 */
.L_x_202:
[----:B0----5:R-:W-:Y:S01]  /*4f50*/  FMUL R13, R152, R155 ;  /* 0x0000009b980d7220 */ /* 0x021fe20000400000 */
[----:B------:R-:W-:Y:S01]  /*4f60*/  ISETP.GT.AND P1, PT, R0, RZ, P0 ;  /* 0x000000ff0000720c */ /* 0x000fe20000724270 */
[----:B------:R-:W-:Y:S02]  /*4f70*/  BSSY B1, `(.L_x_204) ;  /* 0x0000005000017945 */ /* 0x000fe40003800000 */
[----:B------:R-:W-:-:S05]  /*4f80*/  FFMA R13, R112, R154, R13 ;  /* 0x0000009a700d7223 */ /* 0x000fca000000000d */
[----:B------:R0:W-:Y:S05]  /*4f90*/  @P3 STG.E desc[UR36][R4.64+0x2c0], R13 ;  /* 0x0002c00d04003986 */ /* 0x0001ea000c101924 */
[----:B------:R-:W-:Y:S05]  /*4fa0*/  @!P1 BRA `(.L_x_205) ;  /* 0x0000000000049947 */ /* 0x000fea0003800000 */
[----:B------:R0:W5:Y:S02]  /*4fb0*/  LDG.E.LTC128B R152, desc[UR36][R6.64+0x2c4] ;  /* 0x0002c42406987981 */ /* 0x000164000c1e1920 */
.L_x_205:
[----:B------:R-:W-:Y:S05]  /*4fc0*/  BSYNC B1 ;  /* 0x0000000000017941 */ /* 0x000fea0003800000 */
.L_x_204:
[----:B-----5:R-:W-:Y:S01]  /*4fd0*/  FMUL R12, R152, R155 ;  /* 0x0000009b980c7220 */ /* 0x020fe20000400000 */
[----:B------:R-:W-:Y:S01]  /*4fe0*/  ISETP.GT.AND P2, PT, R0, 0x8, P2 ;  /* 0x000000080000780c */ /* 0x000fe20001744270 */
[----:B------:R-:W-:Y:S02]  /*4ff0*/  BSSY B1, `(.L_x_206) ;  /* 0x0000005000017945 */ /* 0x000fe40003800000 */
[----:B------:R-:W-:-:S05]  /*5000*/  FFMA R113, R113, R154, R12 ;  /* 0x0000009a71717223 */ /* 0x000fca000000000c */
[----:B------:R0:W-:Y:S05]  /*5010*/  @P1 STG.E desc[UR36][R4.64+0x2c4], R113 ;  /* 0x0002c47104001986 */ /* 0x0001ea000c101924 */
[----:B------:R-:W-:Y:S05]  /*5020*/  @!P2 BRA `(.L_x_207) ;  /* 0x000000000004a947 */ /* 0x000fea0003800000 */
[----:B------:R0:W5:Y:S02]  /*5030*/  LDG.E.LTC128B R152, desc[UR36][R8.64+0x2c0] ;  /* 0x0002c02408987981 */ /* 0x000164000c1e1920 */
.L_x_207:
[----:B------:R-:W-:Y:S05]  /*5040*/  BSYNC B1 ;  /* 0x0000000000017941 */ /* 0x000fea0003800000 */
.L_x_206:
        /* <DEDUP_REMOVED lines=8> */
.L_x_209:
[----:B------:R-:W-:Y:S05]  /*50d0*/  BSYNC B1 ;  /* 0x0000000000017941 */ /* 0x000fea0003800000 */
.L_x_208:
        /* <DEDUP_REMOVED lines=8> */
.L_x_211:
[----:B------:R-:W-:Y:S05]  /*5160*/  BSYNC B1 ;  /* 0x0000000000017941 */ /* 0x000fea0003800000 */
.L_x_210:
[----:B0----5:R-:W-:Y:S01]  /*5170*/  FMUL R13, R152, R155 ;  /* 0x0000009b980d7220 */ /* 0x021fe20000400000 */
[----:B------:R-:W-:Y:S01]  /*5180*/  ISETP.GT.AND P0, PT, R0, RZ, P2 ;  /* 0x000000ff0000720c */ /* 0x000fe20001704270 */
[----:B------:R-:W-:Y:S02]  /*5190*/  BSSY B1, `(.L_x_212) ;  /* 0x0000005000017945 */ /* 0x000fe40003800000 */
[----:B------:R-:W-:-:S05]  /*51a0*/  FFMA R13, R116, R154, R13 ;  /* 0x0000009a740d7223 */ /* 0x000fca000000000d */
[----:B------:R0:W-:Y:S05]  /*51b0*/  @P3 STG.E desc[UR36][R4.64+0x2e0], R13 ;  /* 0x0002e00d04003986 */ /* 0x0001ea000c101924 */
[----:B------:R-:W-:Y:S05]  /*51c0*/  @!P0 BRA `(.L_x_213) ;  /* 0x0000000000048947 */ /* 0x000fea0003800000 */
[----:B------:R0:W5:Y:S02]  /*51d0*/  LDG.E.LTC128B R152, desc[UR36][R6.64+0x2e4] ;  /* 0x0002e42406987981 */ /* 0x000164000c1e1920 */
.L_x_213:
[----:B------:R-:W-:Y:S05]  /*51e0*/  BSYNC B1 ;  /* 0x0000000000017941 */ /* 0x000fea0003800000 */
.L_x_212:
[----:B-----5:R-:W-:Y:S01]  /*51f0*/  FMUL R12, R152, R155 ;  /* 0x0000009b980c7220 */ /* 0x020fe20000400000 */
[----:B------:R-:W-:Y:S01]  /*5200*/  ISETP.GT.AND P1, PT, R0, 0x8, P1 ;  /* 0x000000080000780c */ /* 0x000fe20000f24270 */
[----:B------:R-:W-:Y:S02]  /*5210*/  BSSY B1, `(.L_x_214) ;  /* 0x0000005000017945 */ /* 0x000fe40003800000 */
[----:B------:R-:W-:-:S05]  /*5220*/  FFMA R117, R117, R154, R12 ;  /* 0x0000009a75757223 */ /* 0x000fca000000000c */
[----:B------:R0:W-:Y:S05]  /*5230*/  @P0 STG.E desc[UR36][R4.64+0x2e4], R117 ;  /* 0x0002e47504000986 */ /* 0x0001ea000c101924 */
[----:B------:R-:W-:Y:S05]  /*5240*/  @!P1 BRA `(.L_x_215) ;  /* 0x0000000000049947 */ /* 0x000fea0003800000 */
[----:B------:R0:W5:Y:S02]  /*5250*/  LDG.E.LTC128B R152, desc[UR36][R8.64+0x2e0] ;  /* 0x0002e02408987981 */ /* 0x000164000c1e1920 */
.L_x_215:
[----:B------:R-:W-:Y:S05]  /*5260*/  BSYNC B1 ;  /* 0x0000000000017941 */ /* 0x000fea0003800000 */
.L_x_214:
        /* <DEDUP_REMOVED lines=8> */
.L_x_217:
[----:B------:R-:W-:Y:S05]  /*52f0*/  BSYNC B1 ;  /* 0x0000000000017941 */ /* 0x000fea0003800000 */
.L_x_216:
        /* <DEDUP_REMOVED lines=8> */
.L_x_219:
[----:B------:R-:W-:Y:S05]  /*5380*/  BSYNC B1 ;  /* 0x0000000000017941 */ /* 0x000fea0003800000 */
.L_x_218:
[----:B0----5:R-:W-:Y:S01]  /*5390*/  FMUL R13, R152, R155 ;  /* 0x0000009b980d7220 */ /* 0x021fe20000400000 */
[----:B------:R-:W-:Y:S01]  /*53a0*/  ISETP.GT.AND P2, PT, R0, RZ, P1 ;  /* 0x000000ff0000720c */ /* 0x000fe20000f44270 */
[----:B------:R-:W-:Y:S02]  /*53b0*/  BSSY B1, `(.L_x_220) ;  /* 0x0000005000017945 */ /* 0x000fe40003800000 */
[----:B------:R-:W-:-:S05]  /*53c0*/  FFMA R13, R120, R154, R13 ;  /* 0x0000009a780d7223 */ /* 0x000fca000000000d */
[----:B------:R0:W-:Y:S05]  /*53d0*/  @P3 STG.E desc[UR36][R4.64+0x300], R13 ;  /* 0x0003000d04003986 */ /* 0x0001ea000c101924 */
[----:B------:R-:W-:Y:S05]  /*53e0*/  @!P2 BRA `(.L_x_221) ;  /* 0x000000000004a947 */ /* 0x000fea0003800000 */
[----:B------:R0:W5:Y:S02]  /*53f0*/  LDG.E.LTC128B R152, desc[UR36][R6.64+0x304] ;  /* 0x0003042406987981 */ /* 0x000164000c1e1920 */
.L_x_221:
[----:B------:R-:W-:Y:S05]  /*5400*/  BSYNC B1 ;  /* 0x0000000000017941 */ /* 0x000fea0003800000 */
.L_x_220:
[----:B-----5:R-:W-:Y:S01]  /*5410*/  FMUL R12, R152, R155 ;  /* 0x0000009b980c7220 */ /* 0x020fe20000400000 */
[----:B------:R-:W-:Y:S01]  /*5420*/  ISETP.GT.AND P0, PT, R0, 0x8, P0 ;  /* 0x000000080000780c */ /* 0x000fe20000704270 */
[----:B------:R-:W-:Y:S02]  /*5430*/  BSSY B1, `(.L_x_222) ;  /* 0x0000005000017945 */ /* 0x000fe40003800000 */
[----:B------:R-:W-:-:S05]  /*5440*/  FFMA R121, R121, R154, R12 ;  /* 0x0000009a79797223 */ /* 0x000fca000000000c */
[----:B------:R0:W-:Y:S05]  /*5450*/  @P2 STG.E desc[UR36][R4.64+0x304], R121 ;  /* 0x0003047904002986 */ /* 0x0001ea000c101924 */
[----:B------:R-:W-:Y:S05]  /*5460*/  @!P0 BRA `(.L_x_223) ;  /* 0x0000000000048947 */ /* 0x000fea0003800000 */
[----:B------:R0:W5:Y:S02]  /*5470*/  LDG.E.LTC128B R152, desc[UR36][R8.64+0x300] ;  /* 0x0003002408987981 */ /* 0x000164000c1e1920 */
.L_x_223:
[----:B------:R-:W-:Y:S05]  /*5480*/  BSYNC B1 ;  /* 0x0000000000017941 */ /* 0x000fea0003800000 */
.L_x_222:
        /* <DEDUP_REMOVED lines=8> */
.L_x_225:
[----:B------:R-:W-:Y:S05]  /*5510*/  BSYNC B1 ;  /* 0x0000000000017941 */ /* 0x000fea0003800000 */
.L_x_224:
        /* <DEDUP_REMOVED lines=8> */
.L_x_227:
[----:B------:R-:W-:Y:S05]  /*55a0*/  BSYNC B1 ;  /* 0x0000000000017941 */ /* 0x000fea0003800000 */
.L_x_226:
[----:B0----5:R-:W-:Y:S01]  /*55b0*/  FMUL R13, R152, R155 ;  /* 0x0000009b980d7220 */ /* 0x021fe20000400000 */
[----:B------:R-:W-:Y:S01]  /*55c0*/  ISETP.GT.AND P1, PT, R0, RZ, P0 ;  /* 0x000000ff0000720c */ /* 0x000fe20000724270 */
[----:B------:R-:W-:Y:S02]  /*55d0*/  BSSY B1, `(.L_x_228) ;  /* 0x0000005000017945 */ /* 0x000fe40003800000 */
[----:B------:R-:W-:-:S05]  /*55e0*/  FFMA R13, R124, R154, R13 ;  /* 0x0000009a7c0d7223 */ /* 0x000fca000000000d */
[----:B------:R0:W-:Y:S05]  /*55f0*/  @P3 STG.E desc[UR36][R4.64+0x320], R13 ;  /* 0x0003200d04003986 */ /* 0x0001ea000c101924 */
[----:B------:R-:W-:Y:S05]  /*5600*/  @!P1 BRA `(.L_x_229) ;  /* 0x0000000000049947 */ /* 0x000fea0003800000 */
[----:B------:R0:W5:Y:S02]  /*5610*/  LDG.E.LTC128B R152, desc[UR36][R6.64+0x324] ;  /* 0x0003242406987981 */ /* 0x000164000c1e1920 */
.L_x_229:
[----:B------:R-:W-:Y:S05]  /*5620*/  BSYNC B1 ;  /* 0x0000000000017941 */ /* 0x000fea0003800000 */
.L_x_228:
[----:B-----5:R-:W-:Y:S01]  /*5630*/  FMUL R12, R152, R155 ;  /* 0x0000009b980c7220 */ /* 0x020fe20000400000 */
[----:B------:R-:W-:Y:S01]  /*5640*/  ISETP.GT.AND P2, PT, R0, 0x8, P2 ;  /* 0x000000080000780c */ /* 0x000fe20001744270 */
[----:B------:R-:W-:Y:S02]  /*5650*/  BSSY B1, `(.L_x_230) ;  /* 0x0000005000017945 */ /* 0x000fe40003800000 */
[----:B------:R-:W-:-:S05]  /*5660*/  FFMA R125, R125, R154, R12 ;  /* 0x0000009a7d7d7223 */ /* 0x000fca000000000c */
[----:B------:R0:W-:Y:S05]  /*5670*/  @P1 STG.E desc[UR36][R4.64+0x324], R125 ;  /* 0x0003247d04001986 */ /* 0x0001ea000c101924 */
[----:B------:R-:W-:Y:S05]  /*5680*/  @!P2 BRA `(.L_x_231) ;  /* 0x000000000004a947 */ /* 0x000fea0003800000 */
[----:B------:R0:W5:Y:S02]  /*5690*/  LDG.E.LTC128B R152, desc[UR36][R8.64+0x320] ;  /* 0x0003202408987981 */ /* 0x000164000c1e1920 */
.L_x_231:
[----:B------:R-:W-:Y:S05]  /*56a0*/  BSYNC B1 ;  /* 0x0000000000017941 */ /* 0x000fea0003800000 */
.L_x_230:
        /* <DEDUP_REMOVED lines=8> */
.L_x_233:
[----:B------:R-:W-:Y:S05]  /*5730*/  BSYNC B1 ;  /* 0x0000000000017941 */ /* 0x000fea0003800000 */
.L_x_232:
        /* <DEDUP_REMOVED lines=8> */
.L_x_235:
[----:B------:R-:W-:Y:S05]  /*57c0*/  BSYNC B1 ;  /* 0x0000000000017941 */ /* 0x000fea0003800000 */
.L_x_234:
[----:B0----5:R-:W-:Y:S01]  /*57d0*/  FMUL R13, R152, R155 ;  /* 0x0000009b980d7220 */ /* 0x021fe20000400000 */
[----:B------:R-:W-:Y:S01]  /*57e0*/  ISETP.GT.AND P0, PT, R0, RZ, P2 ;  /* 0x000000ff0000720c */ /* 0x000fe20001704270 */
[----:B------:R-:W-:Y:S02]  /*57f0*/  BSSY B1, `(.L_x_236) ;  /* 0x0000005000017945 */ /* 0x000fe40003800000 */
[----:B------:R-:W-:-:S05]  /*5800*/  FFMA R13, R128, R154, R13 ;  /* 0x0000009a800d7223 */ /* 0x000fca000000000d */
[----:B------:R0:W-:Y:S05]  /*5810*/  @P3 STG.E desc[UR36][R4.64+0x340], R13 ;  /* 0x0003400d04003986 */ /* 0x0001ea000c101924 */
[----:B------:R-:W-:Y:S05]  /*5820*/  @!P0 BRA `(.L_x_237) ;  /* 0x0000000000048947 */ /* 0x000fea0003800000 */
[----:B------:R0:W5:Y:S02]  /*5830*/  LDG.E.LTC128B R152, desc[UR36][R6.64+0x344] ;  /* 0x0003442406987981 */ /* 0x000164000c1e1920 */
.L_x_237:
[----:B------:R-:W-:Y:S05]  /*5840*/  BSYNC B1 ;  /* 0x0000000000017941 */ /* 0x000fea0003800000 */
.L_x_236:
[----:B-----5:R-:W-:Y:S01]  /*5850*/  FMUL R12, R152, R155 ;  /* 0x0000009b980c7220 */ /* 0x020fe20000400000 */
[----:B------:R-:W-:Y:S01]  /*5860*/  ISETP.GT.AND P1, PT, R0, 0x8, P1 ;  /* 0x000000080000780c */ /* 0x000fe20000f24270 */
[----:B------:R-:W-:Y:S02]  /*5870*/  BSSY B1, `(.L_x_238) ;  /* 0x0000005000017945 */ /* 0x000fe40003800000 */
[----:B------:R-:W-:-:S05]  /*5880*/  FFMA R129, R129, R154, R12 ;  /* 0x0000009a81817223 */ /* 0x000fca000000000c */
[----:B------:R0:W-:Y:S05]  /*5890*/  @P0 STG.E desc[UR36][R4.64+0x344], R129 ;  /* 0x0003448104000986 */ /* 0x0001ea000c101924 */
[----:B------:R-:W-:Y:S05]  /*58a0*/  @!P1 BRA `(.L_x_239) ;  /* 0x0000000000049947 */ /* 0x000fea0003800000 */
[----:B------:R0:W5:Y:S02]  /*58b0*/  LDG.E.LTC128B R152, desc[UR36][R8.64+0x340] ;  /* 0x0003402408987981 */ /* 0x000164000c1e1920 */
.L_x_239:
[----:B------:R-:W-:Y:S05]  /*58c0*/  BSYNC B1 ;  /* 0x0000000000017941 */ /* 0x000fea0003800000 */
.L_x_238:
        /* <DEDUP_REMOVED lines=8> */
.L_x_241:
[----:B------:R-:W-:Y:S05]  /*5950*/  BSYNC B1 ;  /* 0x0000000000017941 */ /* 0x000fea0003800000 */
.L_x_240:
        /* <DEDUP_REMOVED lines=8> */
.L_x_243:
[----:B------:R-:W-:Y:S05]  /*59e0*/  BSYNC B1 ;  /* 0x0000000000017941 */ /* 0x000fea0003800000 */
.L_x_242:
[----:B0----5:R-:W-:Y:S01]  /*59f0*/  FMUL R13, R152, R155 ;  /* 0x0000009b980d7220 */ /* 0x021fe20000400000 */
[----:B------:R-:W-:Y:S01]  /*5a00*/  ISETP.GT.AND P2, PT, R0, RZ, P1 ;  /* 0x000000ff0000720c */ /* 0x000fe20000f44270 */
[----:B------:R-:W-:Y:S02]  /*5a10*/  BSSY B1, `(.L_x_244) ;  /* 0x0000005000017945 */ /* 0x000fe40003800000 */
[----:B------:R-:W-:-:S05]  /*5a20*/  FFMA R13, R132, R154, R13 ;  /* 0x0000009a840d7223 */ /* 0x000fca000000000d */
[----:B------:R0:W-:Y:S05]  /*5a30*/  @P3 STG.E desc[UR36][R4.64+0x360], R13 ;  /* 0x0003600d04003986 */ /* 0x0001ea000c101924 */
[----:B------:R-:W-:Y:S05]  /*5a40*/  @!P2 BRA `(.L_x_245) ;  /* 0x000000000004a947 */ /* 0x000fea0003800000 */
[----:B------:R0:W5:Y:S02]  /*5a50*/  LDG.E.LTC128B R152, desc[UR36][R6.64+0x364] ;  /* 0x0003642406987981 */ /* 0x000164000c1e1920 */
.L_x_245:
[----:B------:R-:W-:Y:S05]  /*5a60*/  BSYNC B1 ;  /* 0x0000000000017941 */ /* 0x000fea0003800000 */
.L_x_244:
[----:B-----5:R-:W-:Y:S01]  /*5a70*/  FMUL R12, R152, R155 ;  /* 0x0000009b980c7220 */ /* 0x020fe20000400000 */
[----:B------:R-:W-:Y:S01]  /*5a80*/  ISETP.GT.AND P0, PT, R0, 0x8, P0 ;  /* 0x000000080000780c */ /* 0x000fe20000704270 */
[----:B------:R-:W-:Y:S02]  /*5a90*/  BSSY B1, `(.L_x_246) ;  /* 0x0000005000017945 */ /* 0x000fe40003800000 */
[----:B------:R-:W-:-:S05]  /*5aa0*/  FFMA R133, R133, R154, R12 ;  /* 0x0000009a85857223 */ /* 0x000fca000000000c */
[----:B------:R0:W-:Y:S05]  /*5ab0*/  @P2 STG.E desc[UR36][R4.64+0x364], R133 ;  /* 0x0003648504002986 */ /* 0x0001ea000c101924 */
[----:B------:R-:W-:Y:S05]  /*5ac0*/  @!P0 BRA `(.L_x_247) ;  /* 0x0000000000048947 */ /* 0x000fea0003800000 */
[----:B------:R0:W5:Y:S02]  /*5ad0*/  LDG.E.LTC128B R152, desc[UR36][R8.64+0x360] ;  /* 0x0003602408987981 */ /* 0x000164000c1e1920 */
.L_x_247:
[----:B------:R-:W-:Y:S05]  /*5ae0*/  BSYNC B1 ;  /* 0x0000000000017941 */ /* 0x000fea0003800000 */
.L_x_246:
        /* <DEDUP_REMOVED lines=8> */
.L_x_249:
[----:B------:R-:W-:Y:S05]  /*5b70*/  BSYNC B1 ;  /* 0x0000000000017941 */ /* 0x000fea0003800000 */
.L_x_248:
        /* <DEDUP_REMOVED lines=8> */
.L_x_251:
[----:B------:R-:W-:Y:S05]  /*5c00*/  BSYNC B1 ;  /* 0x0000000000017941 */ /* 0x000fea0003800000 */
.L_x_250:
[----:B0----5:R-:W-:Y:S01]  /*5c10*/  FMUL R13, R152, R155 ;  /* 0x0000009b980d7220 */ /* 0x021fe20000400000 */
[----:B------:R-:W-:Y:S01]  /*5c20*/  ISETP.GT.AND P1, PT, R0, RZ, P0 ;  /* 0x000000ff0000720c */ /* 0x000fe20000724270 */
[----:B------:R-:W-:Y:S02]  /*5c30*/  BSSY B1, `(.L_x_252) ;  /* 0x0000005000017945 */ /* 0x000fe40003800000 */
[----:B------:R-:W-:-:S05]  /*5c40*/  FFMA R13, R136, R154, R13 ;  /* 0x0000009a880d7223 */ /* 0x000fca000000000d */
[----:B------:R0:W-:Y:S05]  /*5c50*/  @P3 STG.E desc[UR36][R4.64+0x380], R13 ;  /* 0x0003800d04003986 */ /* 0x0001ea000c101924 */
[----:B------:R-:W-:Y:S05]  /*5c60*/  @!P1 BRA `(.L_x_253) ;  /* 0x0000000000049947 */ /* 0x000fea0003800000 */
[----:B------:R0:W5:Y:S02]  /*5c70*/  LDG.E.LTC128B R152, desc[UR36][R6.64+0x384] ;  /* 0x0003842406987981 */ /* 0x000164000c1e1920 */
.L_x_253:
[----:B------:R-:W-:Y:S05]  /*5c80*/  BSYNC B1 ;  /* 0x0000000000017941 */ /* 0x000fea0003800000 */
.L_x_252:
[----:B-----5:R-:W-:Y:S01]  /*5c90*/  FMUL R12, R152, R155 ;  /* 0x0000009b980c7220 */ /* 0x020fe20000400000 */
[----:B------:R-:W-:Y:S01]  /*5ca0*/  ISETP.GT.AND P2, PT, R0, 0x8, P2 ;  /* 0x000000080000780c */ /* 0x000fe20001744270 */
[----:B------:R-:W-:Y:S02]  /*5cb0*/  BSSY B1, `(.L_x_254) ;  /* 0x0000005000017945 */ /* 0x000fe40003800000 */
[----:B------:R-:W-:-:S05]  /*5cc0*/  FFMA R137, R137, R154, R12 ;  /* 0x0000009a89897223 */ /* 0x000fca000000000c */
[----:B------:R0:W-:Y:S05]  /*5cd0*/  @P1 STG.E desc[UR36][R4.64+0x384], R137 ;  /* 0x0003848904001986 */ /* 0x0001ea000c101924 */
[----:B------:R-:W-:Y:S05]  /*5ce0*/  @!P2 BRA `(.L_x_255) ;  /* 0x000000000004a947 */ /* 0x000fea0003800000 */
[----:B------:R0:W5:Y:S02]  /*5cf0*/  LDG.E.LTC128B R152, desc[UR36][R8.64+0x380] ;  /* 0x0003802408987981 */ /* 0x000164000c1e1920 */
.L_x_255:
[----:B------:R-:W-:Y:S05]  /*5d00*/  BSYNC B1 ;  /* 0x0000000000017941 */ /* 0x000fea0003800000 */
.L_x_254:
        /* <DEDUP_REMOVED lines=8> */
.L_x_257:
[----:B------:R-:W-:Y:S05]  /*5d90*/  BSYNC B1 ;  /* 0x0000000000017941 */ /* 0x000fea0003800000 */
.L_x_256:
        /* <DEDUP_REMOVED lines=8> */
.L_x_259:
[----:B------:R-:W-:Y:S05]  /*5e20*/  BSYNC B1 ;  /* 0x0000000000017941 */ /* 0x000fea0003800000 */
.L_x_258:
[----:B0----5:R-:W-:Y:S01]  /*5e30*/  FMUL R13, R152, R155 ;  /* 0x0000009b980d7220 */ /* 0x021fe20000400000 */
[----:B------:R-:W-:Y:S01]  /*5e40*/  ISETP.GT.AND P0, PT, R0, RZ, P2 ;  /* 0x000000ff0000720c */ /* 0x000fe20001704270 */
[----:B------:R-:W-:Y:S02]  /*5e50*/  BSSY B1, `(.L_x_260) ;  /* 0x0000005000017945 */ /* 0x000fe40003800000 */
[----:B------:R-:W-:-:S05]  /*5e60*/  FFMA R13, R140, R154, R13 ;  /* 0x0000009a8c0d7223 */ /* 0x000fca000000000d */
[----:B------:R0:W-:Y:S05]  /*5e70*/  @P3 STG.E desc[UR36][R4.64+0x3a0], R13 ;  /* 0x0003a00d04003986 */ /* 0x0001ea000c101924 */
[----:B------:R-:W-:Y:S05]  /*5e80*/  @!P0 BRA `(.L_x_261) ;  /* 0x0000000000048947 */ /* 0x000fea0003800000 */
[----:B------:R0:W5:Y:S02]  /*5e90*/  LDG.E.LTC128B R152, desc[UR36][R6.64+0x3a4] ;  /* 0x0003a42406987981 */ /* 0x000164000c1e1920 */
.L_x_261:
[----:B------:R-:W-:Y:S05]  /*5ea0*/  BSYNC B1 ;  /* 0x0000000000017941 */ /* 0x000fea0003800000 */
.L_x_260:
[----:B-----5:R-:W-:Y:S01]  /*5eb0*/  FMUL R12, R152, R155 ;  /* 0x0000009b980c7220 */ /* 0x020fe20000400000 */
[----:B------:R-:W-:Y:S01]  /*5ec0*/  ISETP.GT.AND P1, PT, R0, 0x8, P1 ;  /* 0x000000080000780c */ /* 0x000fe20000f24270 */
[----:B------:R-:W-:Y:S02]  /*5ed0*/  BSSY B1, `(.L_x_262) ;  /* 0x0000005000017945 */ /* 0x000fe40003800000 */
[----:B------:R-:W-:-:S05]  /*5ee0*/  FFMA R141, R141, R154, R12 ;  /* 0x0000009a8d8d7223 */ /* 0x000fca000000000c */
[----:B------:R0:W-:Y:S05]  /*5ef0*/  @P0 STG.E desc[UR36][R4.64+0x3a4], R141 ;  /* 0x0003a48d04000986 */ /* 0x0001ea000c101924 */
[----:B------:R-:W-:Y:S05]  /*5f00*/  @!P1 BRA `(.L_x_263) ;  /* 0x0000000000049947 */ /* 0x000fea0003800000 */
[----:B------:R0:W5:Y:S02]  /*5f10*/  LDG.E.LTC128B R152, desc[UR36][R8.64+0x3a0] ;  /* 0x0003a02408987981 */ /* 0x000164000c1e1920 */
.L_x_263:
[----:B------:R-:W-:Y:S05]  /*5f20*/  BSYNC B1 ;  /* 0x0000000000017941 */ /* 0x000fea0003800000 */
.L_x_262:
        /* <DEDUP_REMOVED lines=8> */
.L_x_265:
[----:B------:R-:W-:Y:S05]  /*5fb0*/  BSYNC B1 ;  /* 0x0000000000017941 */ /* 0x000fea0003800000 */
.L_x_264:
        /* <DEDUP_REMOVED lines=8> */
.L_x_267:
[----:B------:R-:W-:Y:S05]  /*6040*/  BSYNC B1 ;  /* 0x0000000000017941 */ /* 0x000fea0003800000 */
.L_x_266:
[----:B0----5:R-:W-:Y:S01]  /*6050*/  FMUL R13, R152, R155 ;  /* 0x0000009b980d7220 */ /* 0x021fe20000400000 */
[----:B------:R-:W-:Y:S01]  /*6060*/  ISETP.GT.AND P2, PT, R0, RZ, P1 ;  /* 0x000000ff0000720c */ /* 0x000fe20000f44270 */
[----:B------:R-:W-:Y:S02]  /*6070*/  BSSY B1, `(.L_x_268) ;  /* 0x0000005000017945 */ /* 0x000fe40003800000 */
[----:B------:R-:W-:-:S05]  /*6080*/  FFMA R13, R144, R154, R13 ;  /* 0x0000009a900d7223 */ /* 0x000fca000000000d */
[----:B------:R0:W-:Y:S05]  /*6090*/  @P3 STG.E desc[UR36][R4.64+0x3c0], R13 ;  /* 0x0003c00d04003986 */ /* 0x0001ea000c101924 */
[----:B------:R-:W-:Y:S05]  /*60a0*/  @!P2 BRA `(.L_x_269) ;  /* 0x000000000004a947 */ /* 0x000fea0003800000 */
[----:B------:R0:W5:Y:S02]  /*60b0*/  LDG.E.LTC128B R152, desc[UR36][R6.64+0x3c4] ;  /* 0x0003c42406987981 */ /* 0x000164000c1e1920 */
.L_x_269:
[----:B------:R-:W-:Y:S05]  /*60c0*/  BSYNC B1 ;  /* 0x0000000000017941 */ /* 0x000fea0003800000 */
.L_x_268:
[----:B-----5:R-:W-:Y:S01]  /*60d0*/  FMUL R12, R152, R155 ;  /* 0x0000009b980c7220 */ /* 0x020fe20000400000 */
[----:B------:R-:W-:Y:S01]  /*60e0*/  ISETP.GT.AND P0, PT, R0, 0x8, P0 ;  /* 0x000000080000780c */ /* 0x000fe20000704270 */
[----:B------:R-:W-:Y:S02]  /*60f0*/  BSSY B1, `(.L_x_270) ;  /* 0x0000005000017945 */ /* 0x000fe40003800000 */
[----:B------:R-:W-:-:S05]  /*6100*/  FFMA R145, R145, R154, R12 ;  /* 0x0000009a91917223 */ /* 0x000fca000000000c */
[----:B------:R0:W-:Y:S05]  /*6110*/  @P2 STG.E desc[UR36][R4.64+0x3c4], R145 ;  /* 0x0003c49104002986 */ /* 0x0001ea000c101924 */
[----:B------:R-:W-:Y:S05]  /*6120*/  @!P0 BRA `(.L_x_271) ;  /* 0x0000000000048947 */ /* 0x000fea0003800000 */
[----:B------:R0:W5:Y:S02]  /*6130*/  LDG.E.LTC128B R152, desc[UR36][R8.64+0x3c0] ;  /* 0x0003c02408987981 */ /* 0x000164000c1e1920 */
.L_x_271:
[----:B------:R-:W-:Y:S05]  /*6140*/  BSYNC B1 ;  /* 0x0000000000017941 */ /* 0x000fea0003800000 */
.L_x_270:
        /* <DEDUP_REMOVED lines=8> */
.L_x_273:
[----:B------:R-:W-:Y:S05]  /*61d0*/  BSYNC B1 ;  /* 0x0000000000017941 */ /* 0x000fea0003800000 */
.L_x_272:
        /* <DEDUP_REMOVED lines=8> */
.L_x_275:
[----:B------:R-:W-:Y:S05]  /*6260*/  BSYNC B1 ;  /* 0x0000000000017941 */ /* 0x000fea0003800000 */
.L_x_274:
[----:B-----5:R-:W-:Y:S01]  /*6270*/  FMUL R3, R152, R155 ;  /* 0x0000009b98037220 */ /* 0x020fe20000400000 */
[----:B------:R-:W-:Y:S01]  /*6280*/  ISETP.GT.AND P1, PT, R0, RZ, P0 ;  /* 0x000000ff0000720c */ /* 0x000fe20000724270 */
[----:B------:R-:W-:Y:S02]  /*6290*/  BSSY B1, `(.L_x_276) ;  /* 0x0000005000017945 */ /* 0x000fe40003800000 */
[----:B------:R-:W-:-:S05]  /*62a0*/  FFMA R3, R148, R154, R3 ;  /* 0x0000009a94037223 */ /* 0x000fca0000000003 */
[----:B------:R0:W-:Y:S05]  /*62b0*/  @P3 STG.E desc[UR36][R4.64+0x3e0], R3 ;  /* 0x0003e00304003986 */ /* 0x0001ea000c101924 */
[----:B------:R-:W-:Y:S05]  /*62c0*/  @!P1 BRA `(.L_x_277) ;  /* 0x0000000000049947 */ /* 0x000fea0003800000 */
[----:B------:R0:W5:Y:S02]  /*62d0*/  LDG.E.LTC128B R152, desc[UR36][R6.64+0x3e4] ;  /* 0x0003e42406987981 */ /* 0x000164000c1e1920 */
.L_x_277:
[----:B------:R-:W-:Y:S05]  /*62e0*/  BSYNC B1 ;  /* 0x0000000000017941 */ /* 0x000fea0003800000 */
.L_x_276:
[----:B0---45:R-:W-:Y:S01]  /*62f0*/  FMUL R6, R152, R155 ;  /* 0x0000009b98067220 */ /* 0x031fe20000400000 */
[----:B------:R-:W-:Y:S01]  /*6300*/  ISETP.GT.AND P2, PT, R0, 0x8, P2 ;  /* 0x000000080000780c */ /* 0x000fe20001744270 */
[----:B------:R-:W-:Y:S02]  /*6310*/  BSSY B1, `(.L_x_278) ;  /* 0x0000005000017945 */ /* 0x000fe40003800000 */
[----:B------:R-:W-:-:S05]  /*6320*/  FFMA R149, R149, R154, R6 ;  /* 0x0000009a95957223 */ /* 0x000fca0000000006 */
[----:B------:R0:W-:Y:S05]  /*6330*/  @P1 STG.E desc[UR36][R4.64+0x3e4], R149 ;  /* 0x0003e49504001986 */ /* 0x0001ea000c101924 */
[----:B------:R-:W-:Y:S05]  /*6340*/  @!P2 BRA `(.L_x_279) ;  /* 0x000000000004a947 */ /* 0x000fea0003800000 */
[----:B------:R4:W5:Y:S02]  /*6350*/  LDG.E.LTC128B R152, desc[UR36][R8.64+0x3e0] ;  /* 0x0003e02408987981 */ /* 0x000964000c1e1920 */
.L_x_279:
[----:B------:R-:W-:Y:S05]  /*6360*/  BSYNC B1 ;  /* 0x0000000000017941 */ /* 0x000fea0003800000 */
.L_x_278:
[----:B-----5:R-:W-:Y:S01]  /*6370*/  FMUL R3, R152, R155 ;  /* 0x0000009b98037220 */ /* 0x020fe20000400000 */
[----:B01----:R-:W-:Y:S01]  /*6380*/  @P2 IMAD.MOV.U32 R4, RZ, RZ, R10 ;  /* 0x000000ffff042224 */ /* 0x003fe200078e000a */
[----:B------:R-:W-:Y:S01]  /*6390*/  ISETP.GT.AND P0, PT, R0, 0x8, P0 ;  /* 0x000000080000780c */ /* 0x000fe20000704270 */
[----:B------:R-:W-:Y:S02]  /*63a0*/  @P2 IMAD.MOV.U32 R5, RZ, RZ, R11 ;  /* 0x000000ffff052224 */ /* 0x000fe400078e000b */
[----:B------:R-:W-:Y:S01]  /*63b0*/  FFMA R3, R150, R154, R3 ;  /* 0x0000009a96037223 */ /* 0x000fe20000000003 */
[----:B------:R-:W-:Y:S04]  /*63c0*/  BSSY B1, `(.L_x_280) ;  /* 0x0000004000017945 */ /* 0x000fe80003800000 */
[----:B------:R0:W-:Y:S05]  /*63d0*/  @P2 STG.E desc[UR36][R4.64+0x3e0], R3 ;  /* 0x0003e00304002986 */ /* 0x0001ea000c101924 */
[----:B------:R-:W-:Y:S05]  /*63e0*/  @!P0 BRA `(.L_x_281) ;  /* 0x0000000000048947 */ /* 0x000fea0003800000 */
[----:B------:R1:W5:Y:S02]  /*63f0*/  LDG.E.LTC128B R152, desc[UR36][R8.64+0x3e4] ;  /* 0x0003e42408987981 */ /* 0x000364000c1e1920 */
.L_x_281:
[----:B------:R-:W-:Y:S05]  /*6400*/  BSYNC B1 ;  /* 0x0000000000017941 */ /* 0x000fea0003800000 */
.L_x_280:
[----:B-----5:R-:W-:-:S04]  /*6410*/  FMUL R152, R152, R155 ;  /* 0x0000009b98987220 */ /* 0x020fc80000400000 */
[----:B------:R-:W-:Y:S01]  /*6420*/  FFMA R151, R151, R154, R152 ;  /* 0x0000009a97977223 */ /* 0x000fe20000000098 */
[----:B------:R-:W-:Y:S06]  /*6430*/  @!P0 BRA `(.L_x_282) ;  /* 0x0000001c00208947 */ /* 0x000fec0003800000 */
[----:B------:R0:W-:Y:S01]  /*6440*/  STG.E desc[UR36][R10.64+0x3e4], R151 ;  /* 0x0003e4970a007986 */ /* 0x0001e2000c101924 */
[----:B------:R-:W-:Y:S05]  /*6450*/  BRA `(.L_x_282) ;  /* 0x0000001c00187947 */ /* 0x000fea0003800000 */
.L_x_29:
[----:B------:R-:W-:Y:S01]  /*6460*/  ISETP.GT.AND P3, PT, R3, 0x1, PT ;  /* 0x000000010300780c */ /* 0x000fe20003f64270 */
[----:B------:R-:W-:Y:S01]  /*6470*/  ULDC.64 UR4, c[0x0][0x5c0] ;  /* 0x0001700000047ab9 */ /* 0x000fe20000000a00 */
[-C--:B------:R-:W-:Y:S01]  /*6480*/  FMUL R9, R24, R154.reuse ;  /* 0x0000009a18097220 */ /* 0x080fe20000400000 */
[----:B------:R-:W-:Y:S01]  /*6490*/  LEA R4, P1, R162, UR4, 0x2 ;  /* 0x00000004a2047c11 */ /* 0x000fe2000f8210ff */
[-C--:B------:R-:W-:Y:S01]  /*64a0*/  FMUL R25, R25, R154.reuse ;  /* 0x0000009a19197220 */ /* 0x080fe20000400000 */
[----:B------:R-:W-:Y:S01]  /*64b0*/  ISETP.GT.AND P2, PT, R0, RZ, P3 ;  /* 0x000000ff0000720c */ /* 0x000fe20001f44270 */
[-C--:B------:R-:W-:Y:S01]  /*64c0*/  FMUL R27, R27, R154.reuse ;  /* 0x0000009a1b1b7220 */ /* 0x080fe20000400000 */
[----:B------:R-:W-:Y:S01]  /*64d0*/  LEA.HI.X R5, R162, UR5, R169, 0x2, P1 ;  /* 0x00000005a2057c11 */ /* 0x000fe200088f14a9 */
[-C--:B------:R-:W-:Y:S01]  /*64e0*/  FMUL R29, R29, R154.reuse ;  /* 0x0000009a1d1d7220 */ /* 0x080fe20000400000 */
[----:B------:R-:W-:Y:S01]  /*64f0*/  ISETP.GT.AND P0, PT, R0, 0x8, P0 ;  /* 0x000000080000780c */ /* 0x000fe20000704270 */
[-C--:B------:R-:W-:Y:S01]  /*6500*/  FMUL R31, R31, R154.reuse ;  /* 0x0000009a1f1f7220 */ /* 0x080fe20000400000 */
[----:B------:R-:W-:Y:S01]  /*6510*/  ISETP.GT.AND P5, PT, R3, 0x8, PT ;  /* 0x000000080300780c */ /* 0x000fe20003fa4270 */
[----:B------:R0:W-:Y:S01]  /*6520*/  @P4 STG.E desc[UR36][R4.64], R9 ;  /* 0x0000000904004986 */ /* 0x0001e2000c101924 */
[C---:B------:R-:W-:Y:S01]  /*6530*/  SHF.L.U64.HI R11, R10.reuse, 0x5, R11 ;  /* 0x000000050a0b7819 */ /* 0x040fe2000001020b */
[----:B------:R-:W-:Y:S01]  /*6540*/  FMUL R33, R33, R154 ;  /* 0x0000009a21217220 */ /* 0x000fe20000400000 */
[----:B------:R-:W-:Y:S01]  /*6550*/  LEA R6, P1, R10, R4, 0x5 ;  /* 0x000000040a067211 */ /* 0x000fe200078228ff */
[-C--:B------:R-:W-:Y:S01]  /*6560*/  FMUL R35, R35, R154.reuse ;  /* 0x0000009a23237220 */ /* 0x080fe20000400000 */
[C---:B------:R-:W-:Y:S01]  /*6570*/  ISETP.GT.AND P3, PT, R0.reuse, 0x8, P3 ;  /* 0x000000080000780c */ /* 0x040fe20001f64270 */
[----:B------:R-:W-:Y:S01]  /*6580*/  @P2 STG.E desc[UR36][R4.64+0x4], R25 ;  /* 0x0000041904002986 */ /* 0x000fe2000c101924 */
[----:B------:R-:W-:Y:S01]  /*6590*/  ISETP.GT.AND P4, PT, R3, 0x9, PT ;  /* 0x000000090300780c */ /* 0x000fe20003f84270 */
[----:B------:R-:W-:Y:S01]  /*65a0*/  IMAD.X R7, R11, 0x1, R5, P1 ;  /* 0x000000010b077824 */ /* 0x000fe200008e0605 */
[----:B------:R-:W-:Y:S01]  /*65b0*/  ISETP.GT.AND P2, PT, R0, RZ, P5 ;  /* 0x000000ff0000720c */ /* 0x000fe20002f44270 */
[-C--:B------:R-:W-:Y:S01]  /*65c0*/  FMUL R11, R28, R154.reuse ;  /* 0x0000009a1c0b7220 */ /* 0x080fe20000400000 */
[----:B------:R-:W-:Y:S01]  /*65d0*/  ISETP.GT.AND P1, PT, R0, RZ, P4 ;  /* 0x000000ff0000720c */ /* 0x000fe20002724270 */
[-C--:B0-----:R-:W-:Y:S01]  /*65e0*/  FMUL R9, R26, R154.reuse ;  /* 0x0000009a1a097220 */ /* 0x081fe20000400000 */
[C---:B------:R-:W-:Y:S01]  /*65f0*/  ISETP.GT.AND P4, PT, R0.reuse, 0x8, P4 ;  /* 0x000000080000780c */ /* 0x040fe20002784270 */
[-C--:B------:R-:W-:Y:S01]  /*6600*/  FMUL R37, R37, R154.reuse ;  /* 0x0000009a25257220 */ /* 0x080fe20000400000 */
[-C--:B------:R-:W-:Y:S01]  /*6610*/  FMUL R39, R39, R154.reuse ;  /* 0x0000009a27277220 */ /* 0x080fe20000400000 */
[-C--:B------:R-:W-:Y:S01]  /*6620*/  FMUL R41, R41, R154.reuse ;  /* 0x0000009a29297220 */ /* 0x080fe20000400000 */
[----:B------:R0:W-:Y:S01]  /*6630*/  @P0 STG.E desc[UR36][R6.64], R9 ;  /* 0x0000000906000986 */ /* 0x0001e2000c101924 */
[C---:B------:R-:W-:Y:S01]  /*6640*/  ISETP.GT.AND P0, PT, R0.reuse, 0x8, P5 ;  /* 0x000000080000780c */ /* 0x040fe20002f04270 */
[-C--:B------:R-:W-:Y:S01]  /*6650*/  FMUL R43, R43, R154.reuse ;  /* 0x0000009a2b2b7220 */ /* 0x080fe20000400000 */
[C---:B------:R-:W-:Y:S01]  /*6660*/  ISETP.GT.AND P5, PT, R3.reuse, 0x10, PT ;  /* 0x000000100300780c */ /* 0x040fe20003fa4270 */
[----:B------:R-:W-:Y:S01]  /*6670*/  @P3 STG.E desc[UR36][R6.64+0x4], R27 ;  /* 0x0000041b06003986 */ /* 0x000fe2000c101924 */
[----:B------:R-:W-:Y:S01]  /*6680*/  ISETP.GT.AND P3, PT, R3, 0x11, PT ;  /* 0x000000110300780c */ /* 0x000fe20003f64270 */
[-C--:B------:R-:W-:Y:S01]  /*6690*/  FMUL R45, R45, R154.reuse ;  /* 0x0000009a2d2d7220 */ /* 0x080fe20000400000 */
[-C--:B------:R-:W-:Y:S01]  /*66a0*/  FMUL R47, R47, R154.reuse ;  /* 0x0000009a2f2f7220 */ /* 0x080fe20000400000 */
[----:B------:R1:W-:Y:S01]  /*66b0*/  @P2 STG.E desc[UR36][R4.64+0x20], R11 ;  /* 0x0000200b04002986 */ /* 0x0003e2000c101924 */
[----:B------:R-:W-:Y:S01]  /*66c0*/  ISETP.GT.AND P2, PT, R0, RZ, P5 ;  /* 0x000000ff0000720c */ /* 0x000fe20002f44270 */
[-C--:B------:R-:W-:Y:S01]  /*66d0*/  FMUL R49, R49, R154.reuse ;  /* 0x0000009a31317220 */ /* 0x080fe20000400000 */
[-C--:B------:R-:W-:Y:S01]  /*66e0*/  FMUL R51, R51, R154.reuse ;  /* 0x0000009a33337220 */ /* 0x080fe20000400000 */
[----:B------:R-:W-:Y:S01]  /*66f0*/  @P1 STG.E desc[UR36][R4.64+0x24], R29 ;  /* 0x0000241d04001986 */ /* 0x000fe2000c101924 */
[-C--:B0-----:R-:W-:Y:S01]  /*6700*/  FMUL R9, R30, R154.reuse ;  /* 0x0000009a1e097220 */ /* 0x081fe20000400000 */
[C---:B------:R-:W-:Y:S01]  /*6710*/  ISETP.GT.AND P1, PT, R0.reuse, RZ, P3 ;  /* 0x000000ff0000720c */ /* 0x040fe20001f24270 */
[-C--:B------:R-:W-:Y:S01]  /*6720*/  FMUL R53, R53, R154.reuse ;  /* 0x0000009a35357220 */ /* 0x080fe20000400000 */
[C---:B------:R-:W-:Y:S01]  /*6730*/  ISETP.GT.AND P3, PT, R0.reuse, 0x8, P3 ;  /* 0x000000080000780c */ /* 0x040fe20001f64270 */
[-C--:B------:R-:W-:Y:S01]  /*6740*/  FMUL R55, R55, R154.reuse ;  /* 0x0000009a37377220 */ /* 0x080fe20000400000 */
[----:B------:R0:W-:Y:S01]  /*6750*/  @P0 STG.E desc[UR36][R6.64+0x20], R9 ;  /* 0x0000200906000986 */ /* 0x0001e2000c101924 */
[----:B------:R-:W-:Y:S01]  /*6760*/  ISETP.GT.AND P0, PT, R0, 0x8, P5 ;  /* 0x000000080000780c */ /* 0x000fe20002f04270 */
[-C--:B-1----:R-:W-:Y:S01]  /*6770*/  FMUL R11, R32, R154.reuse ;  /* 0x0000009a200b7220 */ /* 0x082fe20000400000 */
        /* <DEDUP_REMOVED lines=143> */
[----:B-1----:R-:W-:Y:S01]  /*7070*/  FMUL R11, R64, R154 ;  /* 0x0000009a400b7220 */ /* 0x002fe20000400000 */
[C---:B------:R-:W-:Y:S01]  /*7080*/  ISETP.GT.AND P5, PT, R3.reuse, 0x58, PT ;  /* 0x000000580300780c */ /* 0x040fe20003fa4270 */
[----:B------:R-:W-:Y:S01]  /*7090*/  @P4 STG.E desc[UR36][R6.64+0x124], R63 ;  /* 0x0001243f06004986 */ /* 0x000fe2000c101924 */
[----:B------:R-:W-:-:S03]  /*70a0*/  ISETP.GT.AND P4, PT, R3, 0x59, PT ;  /* 0x000000590300780c */ /* 0x000fc60003f84270 */
[----:B------:R1:W-:Y:S01]  /*70b0*/  @P2 STG.E desc[UR36][R4.64+0x140], R11 ;  /* 0x0001400b04002986 */ /* 0x0003e2000c101924 */
[----:B------:R-:W-:-:S03]  /*70c0*/  ISETP.GT.AND P2, PT, R0, RZ, P5 ;  /* 0x000000ff0000720c */ /* 0x000fc60002f44270 */
[----:B------:R-:W-:Y:S01]  /*70d0*/  @P1 STG.E desc[UR36][R4.64+0x144], R65 ;  /* 0x0001444104001986 */ /* 0x000fe2000c101924 */
[-C--:B0-----:R-:W-:Y:S01]  /*70e0*/  FMUL R9, R66, R154.reuse ;  /* 0x0000009a42097220 */ /* 0x081fe20000400000 */
[C---:B------:R-:W-:Y:S02]  /*70f0*/  ISETP.GT.AND P1, PT, R0.reuse, RZ, P4 ;  /* 0x000000ff0000720c */ /* 0x040fe40002724270 */
[C---:B------:R-:W-:Y:S02]  /*7100*/  ISETP.GT.AND P4, PT, R0.reuse, 0x8, P4 ;  /* 0x000000080000780c */ /* 0x040fe40002784270 */
        /* <DEDUP_REMOVED lines=93> */
[----:B------:R-:W-:Y:S01]  /*76e0*/  ISETP.GT.AND P1, PT, R0, RZ, P4 ;  /* 0x000000ff0000720c */ /* 0x000fe20002724270 */
[----:B0-----:R-:W-:Y:S01]  /*76f0*/  FMUL R9, R98, R154 ;  /* 0x0000009a62097220 */ /* 0x001fe20000400000 */
[----:B------:R-:W-:-:S04]  /*7700*/  ISETP.GT.AND P4, PT, R0, 0x8, P4 ;  /* 0x000000080000780c */ /* 0x000fc80002784270 */
[----:B------:R0:W-:Y:S01]  /*7710*/  @P0 STG.E desc[UR36][R6.64+0x240], R9 ;  /* 0x0002400906000986 */ /* 0x0001e2000c101924 */
[----:B-1----:R-:W-:Y:S01]  /*7720*/  FMUL R11, R100, R154 ;  /* 0x0000009a640b7220 */ /* 0x002fe20000400000 */
[----:B------:R-:W-:Y:S02]  /*7730*/  ISETP.GT.AND P0, PT, R0, 0x8, P5 ;  /* 0x000000080000780c */ /* 0x000fe40002f04270 */
[----:B------:R-:W-:Y:S01]  /*7740*/  @P3 STG.E desc[UR36][R6.64+0x244], R99 ;  /* 0x0002446306003986 */ /* 0x000fe2000c101924 */
[----:B------:R-:W-:-:S03]  /*7750*/  ISETP.GT.AND P5, PT, R3, 0xa0, PT ;  /* 0x000000a00300780c */ /* 0x000fc60003fa4270 */
[----:B------:R1:W-:Y:S01]  /*7760*/  @P2 STG.E desc[UR36][R4.64+0x260], R11 ;  /* 0x0002600b04002986 */ /* 0x0003e2000c101924 */
[----:B------:R-:W-:Y:S02]  /*7770*/  ISETP.GT.AND P2, PT, R3, 0xa1, PT ;  /* 0x000000a10300780c */ /* 0x000fe40003f44270 */
[C---:B------:R-:W-:Y:S01]  /*7780*/  ISETP.GT.AND P3, PT, R0.reuse, RZ, P5 ;  /* 0x000000ff0000720c */ /* 0x040fe20002f64270 */
[----:B------:R-:W-:Y:S01]  /*7790*/  @P1 STG.E desc[UR36][R4.64+0x264], R101 ;  /* 0x0002646504001986 */ /* 0x000fe2000c101924 */
[----:B------:R-:W-:Y:S01]  /*77a0*/  ISETP.GT.AND P1, PT, R0, RZ, P2 ;  /* 0x000000ff0000720c */ /* 0x000fe20001724270 */
[----:B0-----:R-:W-:Y:S01]  /*77b0*/  FMUL R9, R102, R154 ;  /* 0x0000009a66097220 */ /* 0x001fe20000400000 */
[----:B------:R-:W-:-:S04]  /*77c0*/  ISETP.GT.AND P2, PT, R0, 0x8, P2 ;  /* 0x000000080000780c */ /* 0x000fc80001744270 */
[----:B------:R0:W-:Y:S01]  /*77d0*/  @P0 STG.E desc[UR36][R6.64+0x260], R9 ;  /* 0x0002600906000986 */ /* 0x0001e2000c101924 */
[----:B-1----:R-:W-:Y:S01]  /*77e0*/  FMUL R11, R104, R154 ;  /* 0x0000009a680b7220 */ /* 0x002fe20000400000 */
[----:B------:R-:W-:Y:S02]  /*77f0*/  ISETP.GT.AND P0, PT, R0, 0x8, P5 ;  /* 0x000000080000780c */ /* 0x000fe40002f04270 */
[----:B------:R-:W-:Y:S04]  /*7800*/  @P4 STG.E desc[UR36][R6.64+0x264], R103 ;  /* 0x0002646706004986 */ /* 0x000fe8000c101924 */
[----:B------:R1:W-:Y:S01]  /*7810*/  @P3 STG.E desc[UR36][R4.64+0x280], R11 ;  /* 0x0002800b04003986 */ /* 0x0003e2000c101924 */
[----:B------:R-:W-:-:S03]  /*7820*/  ISETP.GT.AND P3, PT, R3, 0xa8, PT ;  /* 0x000000a80300780c */ /* 0x000fc60003f64270 */
[----:B------:R-:W-:Y:S01]  /*7830*/  @P1 STG.E desc[UR36][R4.64+0x284], R105 ;  /* 0x0002846904001986 */ /* 0x000fe2000c101924 */
[----:B------:R-:W-:Y:S01]  /*7840*/  ISETP.GT.AND P1, PT, R3, 0xa9, PT ;  /* 0x000000a90300780c */ /* 0x000fe20003f24270 */
[-C--:B0-----:R-:W-:Y:S01]  /*7850*/  FMUL R9, R106, R154.reuse ;  /* 0x0000009a6a097220 */ /* 0x081fe20000400000 */
[C---:B------:R-:W-:Y:S02]  /*7860*/  ISETP.GT.AND P5, PT, R0.reuse, RZ, P3 ;  /* 0x000000ff0000720c */ /* 0x040fe40001fa4270 */
[----:B------:R-:W-:Y:S02]  /*7870*/  ISETP.GT.AND P4, PT, R0, RZ, P1 ;  /* 0x000000ff0000720c */ /* 0x000fe40000f84270 */
[----:B------:R0:W-:Y:S01]  /*7880*/  @P0 STG.E desc[UR36][R6.64+0x280], R9 ;  /* 0x0002800906000986 */ /* 0x0001e2000c101924 */
[----:B-1----:R-:W-:Y:S01]  /*7890*/  FMUL R11, R108, R154 ;  /* 0x0000009a6c0b7220 */ /* 0x002fe20000400000 */
[C---:B------:R-:W-:Y:S02]  /*78a0*/  ISETP.GT.AND P3, PT, R0.reuse, 0x8, P3 ;  /* 0x000000080000780c */ /* 0x040fe40001f64270 */
[----:B------:R-:W-:Y:S01]  /*78b0*/  @P2 STG.E desc[UR36][R6.64+0x284], R107 ;  /* 0x0002846b06002986 */ /* 0x000fe2000c101924 */
[----:B------:R-:W-:-:S02]  /*78c0*/  ISETP.GT.AND P1, PT, R0, 0x8, P1 ;  /* 0x000000080000780c */ /* 0x000fc40000f24270 */
[C---:B------:R-:W-:Y:S02]  /*78d0*/  ISETP.GT.AND P0, PT, R3.reuse, 0xb0, PT ;  /* 0x000000b00300780c */ /* 0x040fe40003f04270 */
[C---:B------:R-:W-:Y:S01]  /*78e0*/  ISETP.GT.AND P2, PT, R3.reuse, 0xb1, PT ;  /* 0x000000b10300780c */ /* 0x040fe20003f44270 */
[----:B------:R1:W-:Y:S01]  /*78f0*/  @P5 STG.E desc[UR36][R4.64+0x2a0], R11 ;  /* 0x0002a00b04005986 */ /* 0x0003e2000c101924 */
[----:B------:R-:W-:Y:S01]  /*7900*/  ISETP.GT.AND P5, PT, R0, RZ, P0 ;  /* 0x000000ff0000720c */ /* 0x000fe200007a4270 */
[-C--:B0-----:R-:W-:Y:S01]  /*7910*/  FMUL R9, R110, R154.reuse ;  /* 0x0000009a6e097220 */ /* 0x081fe20000400000 */
[C---:B------:R-:W-:Y:S01]  /*7920*/  ISETP.GT.AND P0, PT, R0.reuse, 0x8, P0 ;  /* 0x000000080000780c */ /* 0x040fe20000704270 */
[----:B------:R-:W-:Y:S01]  /*7930*/  @P4 STG.E desc[UR36][R4.64+0x2a4], R109 ;  /* 0x0002a46d04004986 */ /* 0x000fe2000c101924 */
[C---:B------:R-:W-:Y:S02]  /*7940*/  ISETP.GT.AND P4, PT, R0.reuse, RZ, P2 ;  /* 0x000000ff0000720c */ /* 0x040fe40001784270 */
[----:B------:R-:W-:Y:S01]  /*7950*/  ISETP.GT.AND P2, PT, R0, 0x8, P2 ;  /* 0x000000080000780c */ /* 0x000fe20001744270 */
[----:B------:R0:W-:Y:S01]  /*7960*/  @P3 STG.E desc[UR36][R6.64+0x2a0], R9 ;  /* 0x0002a00906003986 */ /* 0x0001e2000c101924 */
[----:B------:R-:W-:Y:S01]  /*7970*/  ISETP.GT.AND P3, PT, R3, 0xb9, PT ;  /* 0x000000b90300780c */ /* 0x000fe20003f64270 */
[----:B-1----:R-:W-:-:S02]  /*7980*/  FMUL R11, R112, R154 ;  /* 0x0000009a700b7220 */ /* 0x002fc40000400000 */
[----:B------:R-:W-:Y:S01]  /*7990*/  @P1 STG.E desc[UR36][R6.64+0x2a4], R111 ;  /* 0x0002a46f06001986 */ /* 0x000fe2000c101924 */
[----:B------:R-:W-:-:S03]  /*79a0*/  ISETP.GT.AND P1, PT, R3, 0xb8, PT ;  /* 0x000000b80300780c */ /* 0x000fc60003f24270 */
[----:B------:R1:W-:Y:S01]  /*79b0*/  @P5 STG.E desc[UR36][R4.64+0x2c0], R11 ;  /* 0x0002c00b04005986 */ /* 0x0003e2000c101924 */
[----:B------:R-:W-:Y:S01]  /*79c0*/  ISETP.GT.AND P5, PT, R0, RZ, P1 ;  /* 0x000000ff0000720c */ /* 0x000fe20000fa4270 */
[-C--:B0-----:R-:W-:Y:S02]  /*79d0*/  FMUL R9, R114, R154.reuse ;  /* 0x0000009a72097220 */ /* 0x081fe40000400000 */
[----:B------:R-:W-:Y:S01]  /*79e0*/  @P4 STG.E desc[UR36][R4.64+0x2c4], R113 ;  /* 0x0002c47104004986 */ /* 0x000fe2000c101924 */
[C---:B------:R-:W-:Y:S02]  /*79f0*/  ISETP.GT.AND P4, PT, R0.reuse, RZ, P3 ;  /* 0x000000ff0000720c */ /* 0x040fe40001f84270 */
[C---:B------:R-:W-:Y:S01]  /*7a00*/  ISETP.GT.AND P1, PT, R0.reuse, 0x8, P1 ;  /* 0x000000080000780c */ /* 0x040fe20000f24270 */
[----:B------:R0:W-:Y:S01]  /*7a10*/  @P0 STG.E desc[UR36][R6.64+0x2c0], R9 ;  /* 0x0002c00906000986 */ /* 0x0001e2000c101924 */
[C---:B------:R-:W-:Y:S02]  /*7a20*/  ISETP.GT.AND P0, PT, R3.reuse, 0xc0, PT ;  /* 0x000000c00300780c */ /* 0x040fe40003f04270 */
[----:B------:R-:W-:Y:S01]  /*7a30*/  ISETP.GT.AND P3, PT, R0, 0x8, P3 ;  /* 0x000000080000780c */ /* 0x000fe20001f64270 */
[----:B-1----:R-:W-:Y:S01]  /*7a40*/  FMUL R11, R116, R154 ;  /* 0x0000009a740b7220 */ /* 0x002fe20000400000 */
        /* <DEDUP_REMOVED lines=69> */
[----:B------:R-:W-:Y:S02]  /*7ea0*/  ISETP.GT.AND P3, PT, R0, 0x8, P3 ;  /* 0x000000080000780c */ /* 0x000fe40001f64270 */
[C---:B------:R-:W-:Y:S01]  /*7eb0*/  ISETP.GT.AND P0, PT, R3.reuse, 0xf0, PT ;  /* 0x000000f00300780c */ /* 0x040fe20003f04270 */
        /* <DEDUP_REMOVED lines=12> */
[-C--:B-1----:R-:W-:Y:S01]  /*7f80*/  FMUL R11, R144, R154.reuse ;  /* 0x0000009a900b7220 */ /* 0x082fe20000400000 */
[----:B------:R-:W-:Y:S01]  /*7f90*/  @P3 STG.E desc[UR36][R6.64+0x3a4], R143 ;  /* 0x0003a48f06003986 */ /* 0x000fe2000c101924 */
[----:B------:R-:W-:Y:S01]  /*7fa0*/  ISETP.GT.AND P3, PT, R3, 0xf8, PT ;  /* 0x000000f80300780c */ /* 0x000fe20003f64270 */
[----:B------:R-:W-:-:S02]  /*7fb0*/  FMUL R3, R146, R154 ;  /* 0x0000009a92037220 */ /* 0x000fc40000400000 */
[----:B------:R1:W-:Y:S01]  /*7fc0*/  @P5 STG.E desc[UR36][R4.64+0x3c0], R11 ;  /* 0x0003c00b04005986 */ /* 0x0003e2000c101924 */
[C---:B------:R-:W-:Y:S02]  /*7fd0*/  ISETP.GT.AND P5, PT, R0.reuse, RZ, P3 ;  /* 0x000000ff0000720c */ /* 0x040fe40001fa4270 */
[C---:B------:R-:W-:Y:S01]  /*7fe0*/  ISETP.GT.AND P3, PT, R0.reuse, 0x8, P3 ;  /* 0x000000080000780c */ /* 0x040fe20001f64270 */
[----:B------:R-:W-:Y:S01]  /*7ff0*/  @P4 STG.E desc[UR36][R4.64+0x3c4], R145 ;  /* 0x0003c49104004986 */ /* 0x000fe2000c101924 */
[----:B------:R-:W-:Y:S01]  /*8000*/  ISETP.GT.AND P4, PT, R0, RZ, P1 ;  /* 0x000000ff0000720c */ /* 0x000fe20000f84270 */
[-C--:B0-----:R-:W-:Y:S01]  /*8010*/  FMUL R9, R148, R154.reuse ;  /* 0x0000009a94097220 */ /* 0x081fe20000400000 */
[----:B------:R-:W-:Y:S01]  /*8020*/  ISETP.GT.AND P1, PT, R0, 0x8, P1 ;  /* 0x000000080000780c */ /* 0x000fe20000f24270 */
[----:B------:R-:W-:Y:S04]  /*8030*/  @P0 STG.E desc[UR36][R6.64+0x3c0], R3 ;  /* 0x0003c00306000986 */ /* 0x000fe8000c101924 */
[----:B------:R-:W-:Y:S01]  /*8040*/  @P2 STG.E desc[UR36][R6.64+0x3c4], R147 ;  /* 0x0003c49306002986 */ /* 0x000fe2000c101924 */
[----:B-1----:R-:W-:-:S03]  /*8050*/  FMUL R11, R150, R154 ;  /* 0x0000009a960b7220 */ /* 0x002fc60000400000 */
[----:B------:R-:W-:Y:S04]  /*8060*/  @P5 STG.E desc[UR36][R4.64+0x3e0], R9 ;  /* 0x0003e00904005986 */ /* 0x000fe8000c101924 */
[----:B------:R0:W-:Y:S02]  /*8070*/  @P4 STG.E desc[UR36][R4.64+0x3e4], R149 ;  /* 0x0003e49504004986 */ /* 0x0001e4000c101924 */
[----:B0-----:R-:W-:Y:S02]  /*8080*/  @P3 IMAD.MOV.U32 R4, RZ, RZ, R6 ;  /* 0x000000ffff043224 */ /* 0x001fe400078e0006 */
[----:B------:R-:W-:-:S05]  /*8090*/  @P3 IMAD.MOV.U32 R5, RZ, RZ, R7 ;  /* 0x000000ffff053224 */ /* 0x000fca00078e0007 */
[----:B------:R0:W-:Y:S04]  /*80a0*/  @P3 STG.E desc[UR36][R4.64+0x3e0], R11 ;  /* 0x0003e00b04003986 */ /* 0x0001e8000c101924 */
[----:B------:R0:W-:Y:S02]  /*80b0*/  @P1 STG.E desc[UR36][R6.64+0x3e4], R151 ;  /* 0x0003e49706001986 */ /* 0x0001e4000c101924 */
.L_x_282:
[----:B------:R-:W-:Y:S05]  /*80c0*/  BSYNC B0 ;  /* 0x0000000000007941 */ /* 0x000fea0003800000 */
.L_x_28:
[----:B------:R-:W-:Y:S01]  /*80d0*/  ULDC UR4, c[0x0][0xc] ;  /* 0x0000030000047ab9 */ /* 0x000fe20000000800 */
[----:B------:R-:W-:Y:S01]  /*80e0*/  ULDC UR5, c[0x0][0x10] ;  /* 0x0000040000057ab9 */ /* 0x000fe20000000800 */
[----:B0-----:R-:W0:Y:S01]  /*80f0*/  LDC R3, c[0x0][0x14] ;  /* 0x00000500ff037b82 */ /* 0x001e220000000800 */
[----:B------:R-:W-:Y:S01]  /*8100*/  UIMAD.WIDE.U32 UR4, UR4, UR5, URZ ;  /* 0x00000005040472a5 */ /* 0x000fe2000f8e003f */
[----:B------:R-:W-:Y:S01]  /*8110*/  PRMT R0, RZ, 0x7610, R0 ;  /* 0x00007610ff007816 */ /* 0x000fe20000000000 */
[----:B------:R-:W-:Y:S02]  /*8120*/  IMAD.MOV.U32 R152, RZ, RZ, -0x1 ;  /* 0xffffffffff987424 */ /* 0x000fe400078e00ff */
[----:B------:R-:W-:Y:S02]  /*8130*/  IMAD.MOV.U32 R23, RZ, RZ, -0x1 ;  /* 0xffffffffff177424 */ /* 0x000fe400078e00ff */
[----:B0-----:R-:W-:-:S04]  /*8140*/  IMAD.WIDE.U32 R16, R3, UR4, R16 ;  /* 0x0000000403107c25 */ /* 0x001fc8000f8e0010 */
[----:B------:R-:W-:Y:S01]  /*8150*/  IMAD R3, R3, UR5, RZ ;  /* 0x0000000503037c24 */ /* 0x000fe2000f8e02ff */
[----:B------:R-:W-:Y:S02]  /*8160*/  ULDC.64 UR4, c[0x0][0x650] ;  /* 0x0001940000047ab9 */ /* 0x000fe40000000a00 */
[----:B------:R-:W-:Y:S01]  /*8170*/  ISETP.GE.U32.AND P0, PT, R16, UR4, PT ;  /* 0x0000000410007c0c */ /* 0x000fe2000bf06070 */
[----:B------:R-:W-:-:S05]  /*8180*/  IMAD.IADD R17, R17, 0x1, R3 ;  /* 0x0000000111117824 */ /* 0x000fca00078e0203 */
[----:B------:R-:W-:-:S13]  /*8190*/  ISETP.GE.U32.AND.EX P0, PT, R17, UR5, PT, P0 ;  /* 0x0000000511007c0c */ /* 0x000fda000bf06100 */
[----:B------:R-:W-:Y:S05]  /*81a0*/  @P0 BRA `(.L_x_283) ;  /* 0x0000000400640947 */ /* 0x000fea0003800000 */
[----:B------:R-:W0:Y:S01]  /*81b0*/  S2R R12, SR_CTAID.X ;  /* 0x00000000000c7919 */ /* 0x000e220000002500 */
[----:B---3--:R-:W3:Y:S01]  /*81c0*/  LDC.64 R10, c[0x0][0x628] ;  /* 0x00018a00ff0a7b82 */ /* 0x008ee20000000a00 */
[----:B------:R-:W-:Y:S01]  /*81d0*/  ULDC UR4, c[0x0][0x150] ;  /* 0x0000540000047ab9 */ /* 0x000fe20000000800 */
[----:B-12-4-:R-:W-:Y:S01]  /*81e0*/  IMAD.MOV.U32 R8, RZ, RZ, R16 ;  /* 0x000000ffff087224 */ /* 0x016fe200078e0010 */
[----:B------:R-:W1:Y:S01]  /*81f0*/  S2R R24, SR_CTAID.Y ;  /* 0x0000000000187919 */ /* 0x000e620000002600 */
[----:B------:R-:W-:-:S04]  /*8200*/  IMAD.MOV.U32 R9, RZ, RZ, R17 ;  /* 0x000000ffff097224 */ /* 0x000fc800078e0011 */
[----:B------:R-:W2:Y:S08]  /*8210*/  LDC R21, c[0x0][0x144] ;  /* 0x00005100ff157b82 */ /* 0x000eb00000000800 */
[----:B------:R-:W4:Y:S08]  /*8220*/  LDC R0, c[0x0][0x630] ;  /* 0x00018c00ff007b82 */ /* 0x000f300000000800 */
[----:B------:R-:W1:Y:S01]  /*8230*/  LDC.64 R14, c[0x0][0x620] ;  /* 0x00018800ff0e7b82 */ /* 0x000e620000000a00 */
[----:B---3--:R-:W-:-:S04]  /*8240*/  ISETP.NE.U32.AND P0, PT, R10, RZ, PT ;  /* 0x000000ff0a00720c */ /* 0x008fc80003f05070 */
[----:B------:R-:W-:Y:S02]  /*8250*/  ISETP.NE.AND.EX P0, PT, R11, RZ, PT, P0 ;  /* 0x000000ff0b00720c */ /* 0x000fe40003f05300 */
[----:B0-----:R-:W-:-:S05]  /*8260*/  I2FP.F32.U32 R3, R12 ;  /* 0x0000000c00037245 */ /* 0x001fca0000201000 */
[----:B------:R-:W-:-:S04]  /*8270*/  FMUL R3, R3, UR4 ;  /* 0x0000000403037c20 */ /* 0x000fc80008400000 */
[----:B------:R0:W3:Y:S02]  /*8280*/  F2I.U32.TRUNC.NTZ R20, R3 ;  /* 0x0000000300147305 */ /* 0x0000e4000020f000 */
[----:B--2-4-:R-:W-:Y:S05]  /*8290*/  @!P0 BRA `(.L_x_284) ;  /* 0x0000000000288947 */ /* 0x014fea0003800000 */
[----:B0-----:R-:W0:Y:S02]  /*82a0*/  LDC R3, c[0x0][0x634] ;  /* 0x00018d00ff037b82 */ /* 0x001e240000000800 */
        /* <DEDUP_REMOVED lines=9> */
.L_x_284:
[----:B------:R-:W2:Y:S01]  /*8340*/  LDC.64 R30, c[0x0][0x640] ;  /* 0x00019000ff1e7b82 */ /* 0x000ea20000000a00 */
[-CC-:B------:R-:W-:Y:S01]  /*8350*/  SHF.R.U64 R23, R8, R0.reuse, R9.reuse ;  /* 0x0000000008177219 */ /* 0x180fe20000001209 */
[----:B---3--:R-:W-:Y:S01]  /*8360*/  IMAD.MOV R20, RZ, RZ, -R20 ;  /* 0x000000ffff147224 */ /* 0x008fe200078e0a14 */
[----:B------:R-:W-:Y:S01]  /*8370*/  SHF.R.U32.HI R0, RZ, R0, R9 ;  /* 0x00000000ff007219 */ /* 0x000fe20000011609 */
[----:B------:R-:W-:Y:S01]  /*8380*/  ULDC UR4, c[0x0][0x154] ;  /* 0x0000550000047ab9 */ /* 0x000fe20000000800 */
[----:B0-----:R-:W-:Y:S01]  /*8390*/  IADD3 R3, P0, RZ, -R23, RZ ;  /* 0x80000017ff037210 */ /* 0x001fe20007f1e0ff */
[----:B------:R-:W-:Y:S02]  /*83a0*/  IMAD R26, R21, R20, R12 ;  /* 0x00000014151a7224 */ /* 0x000fe400078e020c */
[----:B------:R-:W0:Y:S01]  /*83b0*/  LDC R6, c[0x0][0x618] ;  /* 0x00018600ff067b82 */ /* 0x000e220000000800 */
[----:B------:R-:W-:Y:S02]  /*83c0*/  IMAD.MOV.U32 R7, RZ, RZ, 0x1 ;  /* 0x00000001ff077424 */ /* 0x000fe400078e00ff */
[----:B------:R-:W-:-:S04]  /*83d0*/  IMAD.X R5, RZ, RZ, ~R0, P0 ;  /* 0x000000ffff057224 */ /* 0x000fc800000e0e00 */
[-C--:B-1----:R-:W-:Y:S01]  /*83e0*/  IMAD R0, R5, R14.reuse, RZ ;  /* 0x0000000e05007224 */ /* 0x082fe200078e02ff */
[----:B------:R-:W1:Y:S01]  /*83f0*/  LDC R8, c[0x0][0x608] ;  /* 0x00018200ff087b82 */ /* 0x000e620000000800 */
[----:B------:R-:W-:-:S04]  /*8400*/  IMAD.WIDE.U32 R4, R3, R14, R16 ;  /* 0x0000000e03047225 */ /* 0x000fc800078e0010 */
[----:B------:R-:W-:Y:S01]  /*8410*/  IMAD R3, R3, R15, R0 ;  /* 0x0000000f03037224 */ /* 0x000fe200078e0200 */
[----:B------:R-:W-:Y:S02]  /*8420*/  I2FP.F32.U32 R0, R24 ;  /* 0x0000001800007245 */ /* 0x000fe40000201000 */
[----:B------:R-:W3:Y:S01]  /*8430*/  LDC R28, c[0x0][0x658] ;  /* 0x00019600ff1c7b82 */ /* 0x000ee20000000800 */
[----:B------:R-:W-:Y:S01]  /*8440*/  IMAD.IADD R3, R5, 0x1, R3 ;  /* 0x0000000105037824 */ /* 0x000fe200078e0203 */
[----:B--2---:R-:W-:Y:S01]  /*8450*/  ISETP.NE.U32.AND P0, PT, R30, RZ, PT ;  /* 0x000000ff1e00720c */ /* 0x004fe20003f05070 */
[----:B------:R-:W-:Y:S01]  /*8460*/  FMUL R0, R0, UR4 ;  /* 0x0000000400007c20 */ /* 0x000fe20008400000 */
[----:B------:R-:W-:Y:S02]  /*8470*/  IMAD.MOV.U32 R5, RZ, RZ, -0x1 ;  /* 0xffffffffff057424 */ /* 0x000fe400078e00ff */
[----:B------:R-:W-:Y:S01]  /*8480*/  ISETP.NE.AND.EX P0, PT, R31, RZ, PT, P0 ;  /* 0x000000ff1f00720c */ /* 0x000fe20003f05300 */
[----:B------:R2:W4:Y:S01]  /*8490*/  F2I.U32.TRUNC.NTZ R13, R0 ;  /* 0x00000000000d7305 */ /* 0x000522000020f000 */
[----:B------:R-:W2:Y:S01]  /*84a0*/  LDC R15, c[0x0][0x148] ;  /* 0x00005200ff0f7b82 */ /* 0x000ea20000000800 */
[----:B0-----:R-:W-:-:S02]  /*84b0*/  SHF.R.U64 R12, R4, R6, R3 ;  /* 0x00000006040c7219 */ /* 0x001fc40000001203 */
[----:B------:R-:W-:-:S05]  /*84c0*/  SHF.R.U32.HI R3, RZ, R6, R3 ;  /* 0x00000006ff037219 */ /* 0x000fca0000011603 */
[----:B------:R-:W0:Y:S01]  /*84d0*/  LDC R20, c[0x0][0x600] ;  /* 0x00018000ff147b82 */ /* 0x000e220000000800 */
[-CC-:B-1----:R-:W-:Y:S02]  /*84e0*/  SHF.R.U64 R10, R12, R8.reuse, R3.reuse ;  /* 0x000000080c0a7219 */ /* 0x182fe40000001203 */
[----:B------:R-:W-:-:S05]  /*84f0*/  SHF.R.U32.HI R3, RZ, R8, R3 ;  /* 0x00000008ff037219 */ /* 0x000fca0000011603 */
[----:B------:R-:W1:Y:S01]  /*8500*/  LDC R21, c[0x0][0x648] ;  /* 0x00019200ff157b82 */ /* 0x000e620000000800 */
[-C--:B---3--:R-:W-:Y:S02]  /*8510*/  SHF.L.U32 R4, R5, R28.reuse, RZ ;  /* 0x0000001c05047219 */ /* 0x088fe400000006ff */
[-CC-:B------:R-:W-:Y:S02]  /*8520*/  SHF.R.U64 R14, R10, R28.reuse, R3.reuse ;  /* 0x0000001c0a0e7219 */ /* 0x180fe40000001203 */
[----:B------:R-:W-:Y:S02]  /*8530*/  SHF.R.U32.HI R5, RZ, R28, R3 ;  /* 0x0000001cff057219 */ /* 0x000fe40000011603 */
[----:B------:R-:W-:Y:S01]  /*8540*/  LOP3.LUT R153, RZ, R4, RZ, 0x33, !PT ;  /* 0x00000004ff997212 */ /* 0x000fe200078e33ff */
[----:B------:R-:W3:Y:S01]  /*8550*/  LDC R25, c[0x0][0x638] ;  /* 0x00018e00ff197b82 */ /* 0x000ee20000000800 */
[----:B------:R-:W-:Y:S01]  /*8560*/  SHF.L.U32 R28, R7, R28, RZ ;  /* 0x0000001c071c7219 */ /* 0x000fe200000006ff */
[----:B------:R-:W-:-:S06]  /*8570*/  IMAD.MOV.U32 R4, RZ, RZ, R14 ;  /* 0x000000ffff047224 */ /* 0x000fcc00078e000e */
[----:B------:R-:W0:Y:S01]  /*8580*/  LDC R27, c[0x0][0x610] ;  /* 0x00018400ff1b7b82 */ /* 0x000e220000000800 */
[----:B----4-:R-:W-:Y:S05]  /*8590*/  @!P0 BRA `(.L_x_285) ;  /* 0x0000000000288947 */ /* 0x010fea0003800000 */
[----:B------:R-:W4:Y:S02]  /*85a0*/  LDC R3, c[0x0][0x64c] ;  /* 0x00019300ff037b82 */ /* 0x000f240000000800 */
[----:B----4-:R-:W-:-:S05]  /*85b0*/  IADD3 R3, P0, R14, R3, RZ ;  /* 0x000000030e037210 */ /* 0x010fca0007f1e0ff */
        /* <DEDUP_REMOVED lines=8> */
.L_x_285:
[----:B------:R-:W-:Y:S01]  /*8640*/  ISETP.NE.AND P0, PT, R2, 0x1, PT ;  /* 0x000000010200780c */ /* 0x000fe20003f05270 */
[----:B------:R-:W-:Y:S01]  /*8650*/  IMAD.MOV R13, RZ, RZ, -R13 ;  /* 0x000000ffff0d7224 */ /* 0x000fe200078e0a0d */
[----:B-12---:R-:W-:Y:S01]  /*8660*/  SHF.R.U64 R0, R4, R21, R5 ;  /* 0x0000001504007219 */ /* 0x006fe20000001205 */
[----:B0-----:R-:W-:Y:S01]  /*8670*/  VIADD R5, R20, 0xffffffff ;  /* 0xffffffff14057836 */ /* 0x001fe20000000000 */
[----:B------:R-:W-:-:S03]  /*8680*/  LOP3.LUT R153, R10, R153, RZ, 0xc0, !PT ;  /* 0x000000990a997212 */ /* 0x000fc600078ec0ff */
[----:B------:R-:W-:Y:S01]  /*8690*/  IMAD.MOV R3, RZ, RZ, -R0 ;  /* 0x000000ffff037224 */ /* 0x000fe200078e0a00 */
[----:B------:R-:W-:Y:S01]  /*86a0*/  LOP3.LUT R5, R12, R5, RZ, 0xc0, !PT ;  /* 0x000000050c057212 */ /* 0x000fe200078ec0ff */
[----:B------:R-:W-:Y:S02]  /*86b0*/  IMAD R153, R28, R0, R153 ;  /* 0x000000001c997224 */ /* 0x000fe400078e0299 */
[----:B---3--:R-:W-:Y:S02]  /*86c0*/  IMAD R0, R3, R25, R14 ;  /* 0x0000001903007224 */ /* 0x008fe400078e020e */
[----:B------:R-:W-:Y:S02]  /*86d0*/  @P0 IMAD R26, R15, R13, R24 ;  /* 0x0000000d0f1a0224 */ /* 0x000fe400078e0218 */
[----:B------:R-:W-:Y:S02]  /*86e0*/  IMAD R4, R0, R20, R5 ;  /* 0x0000001400047224 */ /* 0x000fe400078e0205 */
[----:B------:R-:W-:-:S02]  /*86f0*/  IMAD R153, R153, R27, R26 ;  /* 0x0000001b99997224 */ /* 0x000fc400078e021a */
[----:B------:R-:W-:-:S03]  /*8700*/  IMAD.MOV.U32 R3, RZ, RZ, 0x1 ;  /* 0x00000001ff037424 */ /* 0x000fc600078e00ff */
[----:B------:R-:W-:Y:S02]  /*8710*/  SEL R152, R4, R153, !P0 ;  /* 0x0000009904987207 */ /* 0x000fe40004000000 */
[----:B------:R-:W-:Y:S02]  /*8720*/  PRMT R0, R3, 0x7610, R0 ;  /* 0x0000761003007816 */ /* 0x000fe40000000000 */
[----:B------:R-:W-:-:S07]  /*8730*/  SEL R153, R153, R4, !P0 ;  /* 0x0000000499997207 */ /* 0x000fce0004000000 */
.L_x_283:
[----:B------:R-:W-:-:S13]  /*8740*/  LOP3.LUT P0, RZ, R0, 0xff, RZ, 0xc0, !PT ;  /* 0x000000ff00ff7812 */ /* 0x000fda000780c0ff */
[----:B------:R-:W-:Y:S05]  /*8750*/  @P0 BRA `(.L_x_286) ;  /* 0xffffff8400fc0947 */ /* 0x000fea000383ffff */
[----:B------:R-:W-:Y:S05]  /*8760*/  EXIT ;  /* 0x000000000000794d */ /* 0x000fea0003800000 */
.L_x_3:
[----:B0-----:R-:W-:Y:S01]  /*8770*/  ULDC.64 UR4, c[0x0][0x650] ;  /* 0x0001940000047ab9 */ /* 0x001fe20000000a00 */
        /* <DEDUP_REMOVED lines=25> */
.L_x_288:
[--C-:B------:R-:W-:Y:S01]  /*8910*/  SHF.R.U64 R12, R10, R14, R11.reuse ;  /* 0x0000000e0a0c7219 */ /* 0x100fe2000000120b */
[----:B------:R-:W0:Y:S01]  /*8920*/  LDC R22, c[0x0][0x618] ;  /* 0x00018600ff167b82 */ /* 0x000e220000000800 */
[----:B------:R-:W-:Y:S01]  /*8930*/  I2FP.F32.U32 R6, R4 ;  /* 0x0000000400067245 */ /* 0x000fe20000201000 */
[----:B------:R-:W-:Y:S01]  /*8940*/  ULDC UR4, c[0x0][0x150] ;  /* 0x0000540000047ab9 */ /* 0x000fe20000000800 */
[----:B------:R-:W-:Y:S02]  /*8950*/  SHF.R.U32.HI R5, RZ, R14, R11 ;  /* 0x0000000eff057219 */ /* 0x000fe4000001160b */
[----:B------:R-:W-:Y:S01]  /*8960*/  IADD3 R9, P0, RZ, -R12, RZ ;  /* 0x8000000cff097210 */ /* 0x000fe20007f1e0ff */
[----:B------:R-:W-:Y:S01]  /*8970*/  FMUL R11, R6, UR4 ;  /* 0x00000004060b7c20 */ /* 0x000fe20008400000 */
[----:B------:R-:W-:Y:S01]  /*8980*/  ULDC UR4, c[0x0][0x154] ;  /* 0x0000550000047ab9 */ /* 0x000fe20000000800 */
[----:B------:R-:W1:Y:S02]  /*8990*/  LDC.64 R24, c[0x0][0x640] ;  /* 0x00019000ff187b82 */ /* 0x000e640000000a00 */
[----:B------:R-:W-:-:S02]  /*89a0*/  IMAD.X R5, RZ, RZ, ~R5, P0 ;  /* 0x000000ffff057224 */ /* 0x000fc400000e0e05 */
[----:B------:R-:W2:Y:S01]  /*89b0*/  F2I.U32.TRUNC.NTZ R11, R11 ;  /* 0x0000000b000b7305 */ /* 0x000ea2000020f000 */
[----:B------:R-:W-:-:S03]  /*89c0*/  IMAD.WIDE.U32 R6, R9, R20, R16 ;  /* 0x0000001409067225 */ /* 0x000fc600078e0010 */
[----:B------:R-:W3:Y:S01]  /*89d0*/  LDC R13, c[0x0][0x144] ;  /* 0x00005100ff0d7b82 */ /* 0x000ee20000000800 */
[----:B------:R-:W-:-:S04]  /*89e0*/  IMAD R8, R5, R20, RZ ;  /* 0x0000001405087224 */ /* 0x000fc800078e02ff */
[----:B------:R-:W-:Y:S02]  /*89f0*/  IMAD R5, R9, R21, R8 ;  /* 0x0000001509057224 */ /* 0x000fe400078e0208 */
[----:B------:R-:W-:Y:S01]  /*8a00*/  IMAD.MOV.U32 R8, RZ, RZ, -0x1 ;  /* 0xffffffffff087424 */ /* 0x000fe200078e00ff */
[----:B------:R-:W4:Y:S01]  /*8a10*/  LDC R14, c[0x0][0x608] ;  /* 0x00018200ff0e7b82 */ /* 0x000f220000000800 */
[----:B------:R-:W-:Y:S01]  /*8a20*/  IMAD.IADD R5, R7, 0x1, R5 ;  /* 0x0000000107057824 */ /* 0x000fe200078e0205 */
[----:B------:R-:W-:-:S04]  /*8a30*/  I2FP.F32.U32 R7, R3 ;  /* 0x0000000300077245 */ /* 0x000fc80000201000 */
[-C--:B0-----:R-:W-:Y:S01]  /*8a40*/  SHF.R.U64 R10, R6, R22.reuse, R5 ;  /* 0x00000016060a7219 */ /* 0x081fe20000001205 */
[----:B--2---:R-:W-:Y:S01]  /*8a50*/  IMAD.MOV R6, RZ, RZ, -R11 ;  /* 0x000000ffff067224 */ /* 0x004fe200078e0a0b */
[----:B------:R-:W0:Y:S01]  /*8a60*/  LDC R9, c[0x0][0x658] ;  /* 0x00019600ff097b82 */ /* 0x000e220000000800 */
[----:B-1----:R-:W-:Y:S01]  /*8a70*/  ISETP.NE.U32.AND P0, PT, R24, RZ, PT ;  /* 0x000000ff1800720c */ /* 0x002fe20003f05070 */
[----:B------:R-:W-:Y:S01]  /*8a80*/  FMUL R7, R7, UR4 ;  /* 0x0000000407077c20 */ /* 0x000fe20008400000 */
[----:B------:R-:W-:Y:S02]  /*8a90*/  SHF.R.U32.HI R5, RZ, R22, R5 ;  /* 0x00000016ff057219 */ /* 0x000fe40000011605 */
[----:B------:R-:W-:-:S03]  /*8aa0*/  ISETP.NE.AND.EX P0, PT, R25, RZ, PT, P0 ;  /* 0x000000ff1900720c */ /* 0x000fc60003f05300 */
[----:B------:R-:W1:Y:S01]  /*8ab0*/  LDC R20, c[0x0][0x148] ;  /* 0x00005200ff147b82 */ /* 0x000e620000000800 */
[----:B---3--:R-:W-:Y:S02]  /*8ac0*/  IMAD R23, R13, R6, R4 ;  /* 0x000000060d177224 */ /* 0x008fe400078e0204 */
[----:B------:R-:W-:-:S05]  /*8ad0*/  IMAD.MOV.U32 R6, RZ, RZ, 0x1 ;  /* 0x00000001ff067424 */ /* 0x000fca00078e00ff */
[----:B------:R-:W2:Y:S01]  /*8ae0*/  LDC R21, c[0x0][0x600] ;  /* 0x00018000ff157b82 */ /* 0x000ea20000000800 */
[-CC-:B----4-:R-:W-:Y:S02]  /*8af0*/  SHF.R.U64 R13, R10, R14.reuse, R5.reuse ;  /* 0x0000000e0a0d7219 */ /* 0x190fe40000001205 */
[----:B------:R-:W-:Y:S02]  /*8b00*/  SHF.R.U32.HI R4, RZ, R14, R5 ;  /* 0x0000000eff047219 */ /* 0x000fe40000011605 */
[----:B------:R3:W4:Y:S03]  /*8b10*/  F2I.U32.TRUNC.NTZ R14, R7 ;  /* 0x00000007000e7305 */ /* 0x000726000020f000 */
[----:B------:R-:W1:Y:S01]  /*8b20*/  LDC R26, c[0x0][0x648] ;  /* 0x00019200ff1a7b82 */ /* 0x000e620000000800 */
[-C--:B0-----:R-:W-:Y:S02]  /*8b30*/  SHF.R.U64 R15, R13, R9.reuse, R4 ;  /* 0x000000090d0f7219 */ /* 0x081fe40000001204 */
[----:B------:R-:W-:-:S02]  /*8b40*/  SHF.L.U32 R8, R8, R9, RZ ;  /* 0x0000000908087219 */ /* 0x000fc400000006ff */
[-C--:B------:R-:W-:Y:S01]  /*8b50*/  SHF.R.U32.HI R5, RZ, R9.reuse, R4 ;  /* 0x00000009ff057219 */ /* 0x080fe20000011604 */
[----:B------:R-:W-:Y:S01]  /*8b60*/  IMAD.MOV.U32 R4, RZ, RZ, R15 ;  /* 0x000000ffff047224 */ /* 0x000fe200078e000f */
[----:B------:R-:W-:Y:S01]  /*8b70*/  SHF.L.U32 R22, R6, R9, RZ ;  /* 0x0000000906167219 */ /* 0x000fe200000006ff */
[----:B------:R-:W0:Y:S01]  /*8b80*/  LDC R27, c[0x0][0x638] ;  /* 0x00018e00ff1b7b82 */ /* 0x000e220000000800 */
[----:B------:R-:W-:-:S07]  /*8b90*/  LOP3.LUT R28, RZ, R8, RZ, 0x33, !PT ;  /* 0x00000008ff1c7212 */ /* 0x000fce00078e33ff */
        /* <DEDUP_REMOVED lines=12> */
.L_x_289:
[----:B------:R-:W-:Y:S01]  /*8c60*/  ISETP.NE.AND P0, PT, R2, 0x1, PT ;  /* 0x000000010200780c */ /* 0x000fe20003f05270 */
[----:B--2---:R-:W-:Y:S01]  /*8c70*/  VIADD R7, R21, 0xffffffff ;  /* 0xffffffff15077836 */ /* 0x004fe20000000000 */
[----:B-1----:R-:W-:Y:S01]  /*8c80*/  SHF.R.U64 R5, R4, R26, R5 ;  /* 0x0000001a04057219 */ /* 0x002fe20000001205 */
[----:B------:R-:W-:Y:S01]  /*8c90*/  IMAD.MOV R14, RZ, RZ, -R14 ;  /* 0x000000ffff0e7224 */ /* 0x000fe200078e0a0e */
[----:B------:R-:W-:Y:S01]  /*8ca0*/  LOP3.LUT R4, R13, R28, RZ, 0xc0, !PT ;  /* 0x0000001c0d047212 */ /* 0x000fe200078ec0ff */
[----:B------:R-:W-:Y:S01]  /*8cb0*/  IMAD.MOV.U32 R8, RZ, RZ, R12 ;  /* 0x000000ffff087224 */ /* 0x000fe200078e000c */
[----:B------:R-:W-:Y:S01]  /*8cc0*/  LOP3.LUT R10, R10, R7, RZ, 0xc0, !PT ;  /* 0x000000070a0a7212 */ /* 0x000fe200078ec0ff */
[----:B------:R-:W-:Y:S02]  /*8cd0*/  IMAD.MOV R6, RZ, RZ, -R5 ;  /* 0x000000ffff067224 */ /* 0x000fe400078e0a05 */
[----:B------:R-:W-:-:S04]  /*8ce0*/  IMAD R4, R22, R5, R4 ;  /* 0x0000000516047224 */ /* 0x000fc800078e0204 */
[----:B------:R-:W-:Y:S02]  /*8cf0*/  @P0 IMAD R23, R20, R14, R3 ;  /* 0x0000000e14170224 */ /* 0x000fe400078e0203 */
[----:B0-----:R-:W-:Y:S02]  /*8d00*/  IMAD R3, R6, R27, R15 ;  /* 0x0000001b06037224 */ /* 0x001fe400078e020f */
[----:B------:R-:W-:Y:S02]  /*8d10*/  IMAD R7, R4, R29, R23 ;  /* 0x0000001d04077224 */ /* 0x000fe400078e0217 */
[----:B------:R-:W-:Y:S02]  /*8d20*/  IMAD R4, R3, R21, R10 ;  /* 0x0000001503047224 */ /* 0x000fe400078e020a */
[----:B------:R-:W-:-:S03]  /*8d30*/  IMAD.MOV.U32 R6, RZ, RZ, 0x1 ;  /* 0x00000001ff067424 */ /* 0x000fc600078e00ff */
[----:B------:R-:W-:Y:S02]  /*8d40*/  SEL R9, R4, R7, !P0 ;  /* 0x0000000704097207 */ /* 0x000fe40004000000 */
[----:B------:R-:W-:-:S07]  /*8d50*/  SEL R7, R7, R4, !P0 ;  /* 0x0000000407077207 */ /* 0x000fce0004000000 */
.L_x_287:
[----:B------:R-:W-:-:S08]  /*8d60*/  NOP ;  /* 0x0000000000007918 */ /* 0x000fd00000000000 */
[----:B------:R-:W0:-:S00]  /*8d70*/  USETMAXREG.DEALLOC.CTAPOOL 0x28 ;  /* 0x00000028000079c8 */ /* 0x000e0000080e0500 */
[----:B0-----:R-:W-:-:S13]  /*8d80*/  ISETP.NE.AND P0, PT, R0, RZ, PT ;  /* 0x000000ff0000720c */ /* 0x001fda0003f05270 */
[----:B------:R-:W-:Y:S05]  /*8d90*/  @P0 EXIT ;  /* 0x000000000000094d */ /* 0x000fea0003800000 */
[----:B------:R-:W-:Y:S01]  /*8da0*/  LOP3.LUT P0, RZ, R6, 0xff, RZ, 0xc0, !PT ;  /* 0x000000ff06ff7812 */ /* 0x000fe2000780c0ff */
[----:B------:R-:W-:Y:S02]  /*8db0*/  IMAD.MOV.U32 R0, RZ, RZ, 0x1 ;  /* 0x00000001ff007424 */ /* 0x000fe400078e00ff */
[----:B------:R-:W-:-:S10]  /*8dc0*/  IMAD.MOV.U32 R12, RZ, RZ, RZ ;  /* 0x000000ffff0c7224 */ /* 0x000fd400078e00ff */
[----:B------:R-:W-:Y:S05]  /*8dd0*/  @!P0 BRA `(.L_x_290) ;  /* 0x0000000c00308947 */ /* 0x000fea0003800000 */
[----:B------:R-:W0:Y:S01]  /*8de0*/  LDC R0, c[0x0][0x28c] ;  /* 0x0000a300ff007b82 */ /* 0x000e220000000800 */
[----:B------:R-:W-:Y:S01]  /*8df0*/  ULDC UR5, c[0x0][0x600] ;  /* 0x0001800000057ab9 */ /* 0x000fe20000000800 */
[----:B------:R-:W-:Y:S01]  /*8e00*/  ULDC UR4, c[0x0][0xc] ;  /* 0x0000030000047ab9 */ /* 0x000fe20000000800 */
[----:B------:R-:W-:Y:S01]  /*8e10*/  UIADD3 UR16, UR5, -0x1, URZ ;  /* 0xffffffff05107890 */ /* 0x000fe2000fffe03f */
[C---:B------:R-:W-:Y:S01]  /*8e20*/  LOP3.LUT P2, RZ, R18.reuse, 0x7f, RZ, 0xc0, !PT ;  /* 0x0000007f12ff7812 */ /* 0x040fe2000784c0ff */
[----:B------:R-:W-:Y:S01]  /*8e30*/  ULDC UR6, c[0x0][0x658] ;  /* 0x0001960000067ab9 */ /* 0x000fe20000000800 */
[----:B------:R-:W-:Y:S01]  /*8e40*/  ULDC UR5, c[0x0][0x10] ;  /* 0x0000040000057ab9 */ /* 0x000fe20000000800 */
[----:B------:R-:W-:Y:S01]  /*8e50*/  UMOV UR7, 0xffffffff ;  /* 0xffffffff00077882 */ /* 0x000fe20000000000 */
[----:B------:R-:W-:Y:S01]  /*8e60*/  UMOV UR8, 0x1 ;  /* 0x0000000100087882 */ /* 0x000fe20000000000 */
[----:B------:R-:W-:Y:S01]  /*8e70*/  UIMAD.WIDE.U32 UR4, UR4, UR5, URZ ;  /* 0x00000005040472a5 */ /* 0x000fe2000f8e003f */
[----:B------:R-:W-:Y:S01]  /*8e80*/  LOP3.LUT P0, RZ, R18, 0x1f, RZ, 0xc0, !PT ;  /* 0x0000001f12ff7812 */ /* 0x000fe2000780c0ff */
[----:B------:R-:W-:Y:S01]  /*8e90*/  USHF.L.U32 UR7, UR7, UR6, URZ ;  /* 0x0000000607077299 */ /* 0x000fe2000800063f */
[----:B------:R-:W-:Y:S01]  /*8ea0*/  BSSY B0, `(.L_x_290) ;  /* 0x00000bf000007945 */ /* 0x000fe20003800000 */
[----:B------:R-:W-:Y:S01]  /*8eb0*/  USHF.L.U32 UR18, UR8, UR6, URZ ;  /* 0x0000000608127299 */ /* 0x000fe2000800063f */
[----:B------:R-:W-:Y:S01]  /*8ec0*/  IMAD.MOV.U32 R13, RZ, RZ, 0x1 ;  /* 0x00000001ff0d7424 */ /* 0x000fe200078e00ff */
[----:B------:R-:W-:Y:S01]  /*8ed0*/  LOP3.LUT R11, R19, 0x2, RZ, 0xfc, !PT ;  /* 0x00000002130b7812 */ /* 0x000fe200078efcff */
[----:B------:R-:W-:Y:S01]  /*8ee0*/  ULDC UR6, c[0x0][0x14] ;  /* 0x0000050000067ab9 */ /* 0x000fe20000000800 */
[----:B------:R-:W-:Y:S01]  /*8ef0*/  PLOP3.LUT P0, PT, P0, P2, PT, 0x8a, 0x0 ;  /* 0x000000000000781c */ /* 0x000fe20000705172 */
[----:B------:R-:W-:Y:S01]  /*8f00*/  UIMAD.WIDE.U32 UR20, UR4, UR6, URZ ;  /* 0x00000006041472a5 */ /* 0x000fe2000f8e003f */
[----:B------:R-:W-:Y:S01]  /*8f10*/  IMAD.MOV.U32 R12, RZ, RZ, RZ ;  /* 0x000000ffff0c7224 */ /* 0x000fe200078e00ff */
[----:B------:R-:W-:-:S02]  /*8f20*/  UIMAD UR13, UR5, UR6, URZ ;  /* 0x00000006050d72a4 */ /* 0x000fc4000f8e023f */
[----:B------:R-:W-:Y:S01]  /*8f30*/  ULOP3.LUT UR17, URZ, UR7, URZ, 0x33, !UPT ;  /* 0x000000073f117292 */ /* 0x000fe2000f8e333f */
[----:B0-----:R-:W-:Y:S01]  /*8f40*/  VIADD R0, R0, 0x1f ;  /* 0x0000001f00007836 */ /* 0x001fe20000000000 */
[----:B------:R-:W-:Y:S01]  /*8f50*/  UIADD3 UR13, UR21, UR13, URZ ;  /* 0x0000000d150d7290 */ /* 0x000fe2000fffe03f */
[----:B------:R-:W-:-:S03]  /*8f60*/  ULDC.64 UR22, c[0x0][0x198] ;  /* 0x0000660000167ab9 */ /* 0x000fc60000000a00 */
[----:B------:R-:W-:-:S04]  /*8f70*/  SHF.R.S32.HI R3, RZ, 0x1f, R0 ;  /* 0x0000001fff037819 */ /* 0x000fc80000011400 */
[----:B------:R-:W-:Y:S01]  /*8f80*/  LEA.HI R3, R3, R0, RZ, 0x5 ;  /* 0x0000000003037211 */ /* 0x000fe200078f28ff */
[----:B------:R-:W-:-:S03]  /*8f90*/  IMAD.MOV.U32 R0, RZ, RZ, 0x1 ;  /* 0x00000001ff007424 */ /* 0x000fc600078e00ff */
[----:B------:R-:W-:-:S05]  /*8fa0*/  SHF.R.S32.HI R3, RZ, 0x5, R3 ;  /* 0x00000005ff037819 */ /* 0x000fca0000011403 */
[----:B------:R-:W-:-:S07]  /*8fb0*/  VIADD R10, R3, 0x1 ;  /* 0x00000001030a7836 */ /* 0x000fce0000000000 */
.L_x_302:
[----:B------:R-:W-:-:S03]  /*8fc0*/  UMOV UR4, 0xffffffff ;  /* 0xffffffff00047882 */ /* 0x000fc60000000000 */
[----:B------:R-:W-:Y:S05]  /*8fd0*/  BRA.DIV UR4, `(.L_x_291) ;  /* 0x0000000e04c07947 */ /* 0x000fea000b800000 */
[----:B------:R-:W-:-:S13]  /*8fe0*/  ELECT P6, URZ, PT ;  /* 0x00000000003f782f */ /* 0x000fda00038c0000 */
.L_x_314:
[----:B------:R-:W0:Y:S01]  /*8ff0*/  LDC R4, c[0x0][0x28c] ;  /* 0x0000a300ff047b82 */ /* 0x000e220000000800 */
[----:B------:R-:W-:Y:S01]  /*9000*/  BSSY B1, `(.L_x_292) ;  /* 0x0000037000017945 */ /* 0x000fe20003800000 */
[----:B0-----:R-:W-:-:S13]  /*9010*/  ISETP.LT.OR P6, PT, R4, 0x1, !P6 ;  /* 0x000000010400780c */ /* 0x001fda00077c1670 */
[----:B------:R-:W-:Y:S05]  /*9020*/  @P6 BRA `(.L_x_293) ;  /* 0x0000000000d06947 */ /* 0x000fea0003800000 */
[----:B------:R-:W-:Y:S02]  /*9030*/  IMAD.SHL.U32 R15, R9, 0x100, RZ ;  /* 0x00000100090f7824 */ /* 0x000fe400078e00ff */
[----:B------:R-:W-:Y:S02]  /*9040*/  IMAD.SHL.U32 R18, R7, 0x80, RZ ;  /* 0x0000008007127824 */ /* 0x000fe400078e00ff */
[----:B------:R-:W-:Y:S02]  /*9050*/  IMAD.MOV.U32 R20, RZ, RZ, RZ ;  /* 0x000000ffff147224 */ /* 0x000fe400078e00ff */
[----:B------:R-:W-:Y:S02]  /*9060*/  IMAD.MOV.U32 R4, RZ, RZ, R10 ;  /* 0x000000ffff047224 */ /* 0x000fe400078e000a */
[----:B------:R-:W-:Y:S02]  /*9070*/  IMAD.MOV.U32 R5, RZ, RZ, R0 ;  /* 0x000000ffff057224 */ /* 0x000fe400078e0000 */
[----:B------:R-:W-:-:S07]  /*9080*/  IMAD.MOV.U32 R6, RZ, RZ, R12 ;  /* 0x000000ffff067224 */ /* 0x000fce00078e000c */
.L_x_297:
[----:B------:R-:W0:Y:S01]  /*9090*/  S2R R14, SR_CgaCtaId ;  /* 0x00000000000e7919 */ /* 0x000e220000008800 */
[----:B------:R-:W-:Y:S01]  /*90a0*/  MOV R7, 0x400 ;  /* 0x0000040000077802 */ /* 0x000fe20000000f00 */
[----:B------:R-:W1:Y:S03]  /*90b0*/  @!P2 LDC R9, c[0x0][0x500] ;  /* 0x00014000ff09ab82 */ /* 0x000e660000000800 */
[----:B0-----:R-:W-:Y:S02]  /*90c0*/  LEA R21, R14, R7, 0x18 ;  /* 0x000000070e157211 */ /* 0x001fe400078ec0ff */
[----:B------:R-:W-:-:S03]  /*90d0*/  SHF.L.U32 R7, R5, 0x1f, RZ ;  /* 0x0000001f05077819 */ /* 0x000fc600000006ff */
[----:B------:R-:W-:-:S04]  /*90e0*/  IMAD R14, R6, 0x8, R21 ;  /* 0x00000008060e7824 */ /* 0x000fc800078e0215 */
[----:B------:R-:W0:Y:S02]  /*90f0*/  SYNCS.PHASECHK.TRANS64.TRYWAIT P1, [R14+URZ+0x28], R7 ;  /* 0x000028070e0075a7 */ /* 0x000e24000802017f */
[----:B01----:R-:W-:Y:S05]  /*9100*/  @!P1 BRA `(.L_x_294) ;  /* 0x0000000c00949947 */ /* 0x003fea0003800000 */
.L_x_315:
[----:B0-----:R-:W-:Y:S01]  /*9110*/  PRMT R7, R11, 0x9910, RZ ;  /* 0x000099100b077816 */ /* 0x001fe200000000ff */
[----:B------:R0:W-:Y:S03]  /*9120*/  @!P2 SYNCS.ARRIVE.TRANS64 RZ, [R14+URZ], R9 ;  /* 0x000000090effa9a7 */ /* 0x0001e6000800003f */
[----:B------:R-:W-:-:S13]  /*9130*/  ISETP.NE.AND P1, PT, R7, 0x2, PT ;  /* 0x000000020700780c */ /* 0x000fda0003f25270 */
[----:B0-----:R-:W-:Y:S05]  /*9140*/  @P1 BRA `(.L_x_295) ;  /* 0x0000000000041947 */ /* 0x001fea0003800000 */
[----:B------:R-:W-:Y:S01]  /*9150*/  BPT.TRAP 0x1 ;  /* 0x000000040000795c */ /* 0x000fe20000300000 */
.L_x_295:
[----:B------:R-:W-:Y:S05]  /*9160*/  @P0 BRA `(.L_x_296) ;  /* 0x0000000000040947 */ /* 0x000fea0003800000 */
[----:B------:R-:W-:Y:S01]  /*9170*/  BPT.TRAP 0x1 ;  /* 0x000000040000795c */ /* 0x000fe20000300000 */
.L_x_296:
[--C-:B------:R-:W-:Y:S01]  /*9180*/  IMAD R7, R6, 0x4000, R21.reuse ;  /* 0x0000400006077824 */ /* 0x100fe200078e0215 */
[----:B------:R-:W-:Y:S01]  /*9190*/  R2UR UR9, R14 ;  /* 0x000000000e0972ca */ /* 0x000fe200000e0000 */
[----:B------:R-:W-:Y:S01]  /*91a0*/  IMAD R21, R6, 0x8000, R21 ;  /* 0x0000800006157824 */ /* 0x000fe200078e0215 */
[----:B------:R-:W-:Y:S01]  /*91b0*/  UIADD3 UR4, UP0, UR22, 0xf0, URZ ;  /* 0x000000f016047890 */ /* 0x000fe2000ff1e03f */
[----:B------:R-:W-:Y:S01]  /*91c0*/  VIADD R4, R4, 0xffffffff ;  /* 0xffffffff04047836 */ /* 0x000fe20000000000 */
[----:B------:R-:W-:Y:S01]  /*91d0*/  R2UR UR5, R7 ;  /* 0x00000000070572ca */ /* 0x000fe200000e0000 */
[----:B------:R-:W-:Y:S01]  /*91e0*/  UIADD3 UR24, UP1, UR22, 0x1f0, URZ ;  /* 0x000001f016187890 */ /* 0x000fe2000ff3e03f */
[----:B------:R-:W-:Y:S01]  /*91f0*/  R2UR UR8, R21 ;  /* 0x00000000150872ca */ /* 0x000fe200000e0000 */
[----:B------:R-:W-:Y:S01]  /*9200*/  VIADD R6, R6, 0x1 ;  /* 0x0000000106067836 */ /* 0x000fe20000000000 */
[----:B------:R-:W-:Y:S01]  /*9210*/  R2UR UR11, R18 ;  /* 0x00000000120b72ca */ /* 0x000fe200000e0000 */
[----:B------:R-:W-:Y:S01]  /*9220*/  UIADD3.X UR25, URZ, UR23, URZ, UP1, !UPT ;  /* 0x000000173f197290 */ /* 0x000fe20008ffe43f */
[----:B------:R-:W-:Y:S01]  /*9230*/  R2UR UR10, R20 ;  /* 0x00000000140a72ca */ /* 0x000fe200000e0000 */
[----:B------:R-:W-:Y:S01]  /*9240*/  UMOV UR6, 0x0 ;  /* 0x0000000000067882 */ /* 0x000fe20000000000 */
[----:B------:R-:W-:Y:S01]  /*9250*/  R2UR UR12, R8 ;  /* 0x00000000080c72ca */ /* 0x000fe200000e0000 */
[----:B------:R-:W-:Y:S01]  /*9260*/  UMOV UR7, 0x10000000 ;  /* 0x1000000000077882 */ /* 0x000fe20000000000 */
[----:B------:R-:W-:Y:S01]  /*9270*/  R2UR UR19, R15 ;  /* 0x000000000f1372ca */ /* 0x000fe200000e0000 */
[----:B------:R-:W-:Y:S01]  /*9280*/  VIADD R20, R20, 0x20 ;  /* 0x0000002014147836 */ /* 0x000fe20000000000 */
[----:B------:R-:W-:Y:S01]  /*9290*/  ISETP.GT.AND P3, PT, R4, 0x1, PT ;  /* 0x000000010400780c */ /* 0x000fe20003f64270 */
[----:B------:R-:W-:Y:S01]  /*92a0*/  UIADD3 UR14, UR5, 0x100, URZ ;  /* 0x00000100050e7890 */ /* 0x000fe2000fffe03f */
[----:B------:R-:W-:Y:S01]  /*92b0*/  ISETP.NE.AND P1, PT, R6, 0x5, PT ;  /* 0x000000050600780c */ /* 0x000fe20003f25270 */
[----:B------:R-:W-:-:S02]  /*92c0*/  UIADD3.X UR5, URZ, UR23, URZ, UP0, !UPT ;  /* 0x000000173f057290 */ /* 0x000fc400087fe43f */
[----:B------:R-:W-:Y:S01]  /*92d0*/  UIADD3 UR15, UR8, 0x14100, URZ ;  /* 0x00014100080f7890 */ /* 0x000fe2000fffe03f */
[----:B------:R-:W-:Y:S02]  /*92e0*/  SEL R14, RZ, 0x1, P1 ;  /* 0x00000001ff0e7807 */ /* 0x000fe40000800000 */
[----:B------:R-:W-:Y:S01]  /*92f0*/  UMOV UR8, UR14 ;  /* 0x0000000e00087c82 */ /* 0x000fe20008000000 */
[----:B------:R-:W-:Y:S02]  /*9300*/  SEL R6, R6, RZ, P1 ;  /* 0x000000ff06067207 */ /* 0x000fe40000800000 */
[----:B------:R-:W-:Y:S01]  /*9310*/  LOP3.LUT R5, R5, R14, RZ, 0x3c, !PT ;  /* 0x0000000e05057212 */ /* 0x000fe200078e3cff */
[----:B------:R0:W-:Y:S02]  /*9320*/  UTMALDG.3D [UR8], [UR4], desc[UR6] ;  /* 0x00000608040075b4 */ /* 0x0001e40008011000 */
[----:B0-----:R-:W-:Y:S01]  /*9330*/  UMOV UR8, UR15 ;  /* 0x0000000f00087c82 */ /* 0x001fe20008000000 */
[----:B------:R-:W-:-:S02]  /*9340*/  UMOV UR11, UR19 ;  /* 0x00000013000b7c82 */ /* 0x000fc40008000000 */
[----:B------:R0:W-:Y:S02]  /*9350*/  UTMALDG.3D [UR8], [UR24], desc[UR6] ;  /* 0x00000608180075b4 */ /* 0x0001e40008011000 */
[----:B0-----:R-:W-:Y:S05]  /*9360*/  @P3 BRA `(.L_x_297) ;  /* 0xfffffffc00483947 */ /* 0x001fea000383ffff */
.L_x_293:
[----:B------:R-:W-:Y:S05]  /*9370*/  BSYNC B1 ;  /* 0x0000000000017941 */ /* 0x000fea0003800000 */
.L_x_292:
[----:B------:R-:W-:Y:S01]  /*9380*/  LOP3.LUT P3, RZ, R13, 0xff, RZ, 0xc0, !PT ;  /* 0x000000ff0dff7812 */ /* 0x000fe2000786c0ff */
[----:B------:R-:W-:Y:S01]  /*9390*/  IMAD.IADD R12, R3, 0x1, R12 ;  /* 0x00000001030c7824 */ /* 0x000fe200078e020c */
[----:B------:R-:W-:Y:S01]  /*93a0*/  IADD3 R16, P4, R16, UR20, RZ ;  /* 0x0000001410107c10 */ /* 0x000fe2000ff9e0ff */
[----:B------:R-:W-:Y:S01]  /*93b0*/  ULDC.64 UR4, c[0x0][0x650] ;  /* 0x0001940000047ab9 */ /* 0x000fe20000000a00 */
[----:B------:R-:W-:Y:S01]  /*93c0*/  BSSY B1, `(.L_x_298) ;  /* 0x000006a000017945 */ /* 0x000fe20003800000 */
[----:B------:R-:W-:Y:S01]  /*93d0*/  IMAD.MOV.U32 R9, RZ, RZ, -0x1 ;  /* 0xffffffffff097424 */ /* 0x000fe200078e00ff */
[----:B------:R-:W-:Y:S01]  /*93e0*/  ISETP.GT.U32.AND P1, PT, R12, 0x4, PT ;  /* 0x000000040c00780c */ /* 0x000fe20003f24070 */
[----:B------:R-:W-:Y:S01]  /*93f0*/  IMAD.MOV.U32 R8, RZ, RZ, -0x1 ;  /* 0xffffffffff087424 */ /* 0x000fe200078e00ff */
[----:B------:R-:W-:Y:S02]  /*9400*/  IADD3.X R17, R17, UR13, RZ, P4, !PT ;  /* 0x0000000d11117c10 */ /* 0x000fe4000a7fe4ff */
[----:B------:R-:W-:-:S02]  /*9410*/  ISETP.LT.U32.AND P1, PT, R3, 0x5, P1 ;  /* 0x000000050300780c */ /* 0x000fc40000f21070 */
[----:B------:R-:W-:Y:S01]  /*9420*/  PRMT R13, RZ, 0x7610, R13 ;  /* 0x00007610ff0d7816 */ /* 0x000fe2000000000d */
[----:B------:R-:W0:Y:S01]  /*9430*/  @P3 S2R R5, SR_CgaCtaId ;  /* 0x0000000000053919 */ /* 0x000e220000008800 */
[----:B------:R-:W-:-:S04]  /*9440*/  @P3 MOV R4, 0x400 ;  /* 0x0000040000043802 */ /* 0x000fc80000000f00 */
[----:B0-----:R-:W-:Y:S01]  /*9450*/  @P3 LEA R6, R5, R4, 0x18 ;  /* 0x0000000405063211 */ /* 0x001fe200078ec0ff */
[----:B------:R-:W-:-:S03]  /*9460*/  IMAD.WIDE.U32 R4, R12, -0x33333333, RZ ;  /* 0xcccccccd0c047825 */ /* 0x000fc600078e00ff */
[----:B------:R0:W-:Y:S01]  /*9470*/  @P3 SYNCS.ARRIVE.TRANS64.A1T0 RZ, [R6+URZ+0x68], RZ ;  /* 0x000068ff06ff39a7 */ /* 0x0001e2000810003f */
[----:B------:R-:W-:Y:S02]  /*9480*/  ISETP.GE.U32.AND P3, PT, R3, 0x5, PT ;  /* 0x000000050300780c */ /* 0x000fe40003f66070 */
[----:B------:R-:W-:Y:S02]  /*9490*/  SHF.R.U32.HI R7, RZ, 0x2, R5 ;  /* 0x00000002ff077819 */ /* 0x000fe40000011605 */
[----:B------:R-:W-:Y:S02]  /*94a0*/  SEL R5, RZ, 0x1, !P1 ;  /* 0x00000001ff057807 */ /* 0x000fe40004800000 */
[----:B------:R-:W-:Y:S01]  /*94b0*/  ISETP.GE.U32.AND P1, PT, R16, UR4, PT ;  /* 0x0000000410007c0c */ /* 0x000fe2000bf26070 */
[----:B------:R-:W-:Y:S01]  /*94c0*/  IMAD R12, R7, -0x5, R12 ;  /* 0xfffffffb070c7824 */ /* 0x000fe200078e020c */
[----:B------:R-:W-:Y:S02]  /*94d0*/  LOP3.LUT R0, R0, R5, RZ, 0x3c, !PT ;  /* 0x0000000500007212 */ /* 0x000fe400078e3cff */
[----:B------:R-:W-:-:S02]  /*94e0*/  ISETP.GE.U32.AND.EX P1, PT, R17, UR5, PT, P1 ;  /* 0x0000000511007c0c */ /* 0x000fc4000bf26110 */
[----:B------:R-:W-:Y:S02]  /*94f0*/  PRMT R4, RZ, 0x7610, R4 ;  /* 0x00007610ff047816 */ /* 0x000fe40000000004 */
[----:B------:R-:W-:Y:S01]  /*9500*/  @P3 LOP3.LUT R0, R0, 0x1, R7, 0x78, !PT ;  /* 0x0000000100003812 */ /* 0x000fe200078e7807 */
[----:B------:R-:W-:-:S08]  /*9510*/  IMAD.MOV.U32 R7, RZ, RZ, -0x1 ;  /* 0xffffffffff077424 */ /* 0x000fd000078e00ff */
[----:B0-----:R-:W-:Y:S05]  /*9520*/  @P1 BRA `(.L_x_299) ;  /* 0x00000004004c1947 */ /* 0x001fea0003800000 */
[----:B------:R-:W-:Y:S01]  /*9530*/  ULDC.64 UR4, c[0x0][0x628] ;  /* 0x00018a0000047ab9 */ /* 0x000fe20000000a00 */
[----:B------:R-:W0:Y:S01]  /*9540*/  S2R R15, SR_CTAID.X ;  /* 0x00000000000f7919 */ /* 0x000e220000002500 */
[----:B------:R-:W-:Y:S01]  /*9550*/  ISETP.NE.U32.AND P1, PT, RZ, UR4, PT ;  /* 0x00000004ff007c0c */ /* 0x000fe2000bf25070 */
[----:B------:R-:W-:Y:S01]  /*9560*/  ULDC UR7, c[0x0][0x630] ;  /* 0x00018c0000077ab9 */ /* 0x000fe20000000800 */
[----:B------:R-:W-:Y:S01]  /*9570*/  IMAD.MOV.U32 R4, RZ, RZ, R16 ;  /* 0x000000ffff047224 */ /* 0x000fe200078e0010 */
[----:B------:R-:W1:Y:S01]  /*9580*/  S2R R14, SR_CTAID.Y ;  /* 0x00000000000e7919 */ /* 0x000e620000002600 */
[----:B------:R-:W-:Y:S01]  /*9590*/  ISETP.NE.AND.EX P1, PT, RZ, UR5, PT, P1 ;  /* 0x00000005ff007c0c */ /* 0x000fe2000bf25310 */
[----:B------:R-:W-:-:S12]  /*95a0*/  IMAD.MOV.U32 R5, RZ, RZ, R17 ;  /* 0x000000ffff057224 */ /* 0x000fd800078e0011 */
[----:B------:R-:W-:Y:S05]  /*95b0*/  @!P1 BRA `(.L_x_300) ;  /* 0x0000000000289947 */ /* 0x000fea0003800000 */
[----:B------:R-:W-:Y:S02]  /*95c0*/  ULDC UR6, c[0x0][0x634] ;  /* 0x00018d0000067ab9 */ /* 0x000fe40000000800 */
[----:B------:R-:W-:-:S05]  /*95d0*/  IADD3 R9, P1, R16, UR6, RZ ;  /* 0x0000000610097c10 */ /* 0x000fca000ff3e0ff */
[----:B------:R-:W-:-:S04]  /*95e0*/  IMAD.X R21, RZ, RZ, R17, P1 ;  /* 0x000000ffff157224 */ /* 0x000fc800008e0611 */
[----:B------:R-:W-:-:S04]  /*95f0*/  IMAD.WIDE.U32 R6, R21, UR4, RZ ;  /* 0x0000000415067c25 */ /* 0x000fc8000f8e00ff */
[----:B------:R-:W-:-:S04]  /*9600*/  IMAD.WIDE.U32 R6, P1, R9, UR5, R6 ;  /* 0x0000000509067c25 */ /* 0x000fc8000f820006 */
[----:B------:R-:W-:-:S04]  /*9610*/  IMAD.WIDE.U32 R8, R9, UR4, RZ ;  /* 0x0000000409087c25 */ /* 0x000fc8000f8e00ff */
[----:B------:R-:W-:Y:S01]  /*9620*/  IMAD.X R5, RZ, RZ, RZ, P1 ;  /* 0x000000ffff057224 */ /* 0x000fe200008e06ff */
[----:B------:R-:W-:Y:S01]  /*9630*/  IADD3 RZ, P1, R9, R6, RZ ;  /* 0x0000000609ff7210 */ /* 0x000fe20007f3e0ff */
[----:B------:R-:W-:-:S04]  /*9640*/  IMAD.MOV.U32 R4, RZ, RZ, R7 ;  /* 0x000000ffff047224 */ /* 0x000fc800078e0007 */
[----:B------:R-:W-:-:S08]  /*9650*/  IMAD.WIDE.U32.X R4, R21, UR5, R4, P1 ;  /* 0x0000000515047c25 */ /* 0x000fd000088e0404 */
.L_x_300:
[--C-:B------:R-:W-:Y:S01]  /*9660*/  SHF.R.U64 R8, R4, UR7, R5.reuse ;  /* 0x0000000704087c19 */ /* 0x100fe20008001205 */
[----:B------:R-:W-:Y:S01]  /*9670*/  ULDC.64 UR4, c[0x0][0x620] ;  /* 0x0001880000047ab9 */ /* 0x000fe20000000a00 */
[----:B------:R-:W-:Y:S01]  /*9680*/  SHF.R.U32.HI R4, RZ, UR7, R5 ;  /* 0x00000007ff047c19 */ /* 0x000fe20008011605 */
[----:B------:R-:W2:Y:S01]  /*9690*/  LDC R24, c[0x0][0x144] ;  /* 0x00005100ff187b82 */ /* 0x000ea20000000800 */
[----:B------:R-:W-:Y:S01]  /*96a0*/  IADD3 R7, P1, RZ, -R8, RZ ;  /* 0x80000008ff077210 */ /* 0x000fe20007f3e0ff */
[----:B------:R-:W-:Y:S01]  /*96b0*/  ULDC.64 UR8, c[0x0][0x640] ;  /* 0x0001900000087ab9 */ /* 0x000fe20000000a00 */
[----:B0-----:R-:W-:Y:S01]  /*96c0*/  I2FP.F32.U32 R9, R15 ;  /* 0x0000000f00097245 */ /* 0x001fe20000201000 */
[----:B------:R-:W-:Y:S02]  /*96d0*/  ULDC UR6, c[0x0][0x608] ;  /* 0x0001820000067ab9 */ /* 0x000fe40000000800 */
[----:B------:R-:W-:Y:S01]  /*96e0*/  IMAD.X R4, RZ, RZ, ~R4, P1 ;  /* 0x000000ffff047224 */ /* 0x000fe200008e0e04 */
[----:B------:R-:W-:Y:S01]  /*96f0*/  ISETP.NE.U32.AND P1, PT, RZ, UR8, PT ;  /* 0x00000008ff007c0c */ /* 0x000fe2000bf25070 */
[----:B------:R-:W0:Y:S02]  /*9700*/  LDC R21, c[0x0][0x148] ;  /* 0x00005200ff157b82 */ /* 0x000e240000000800 */
[----:B------:R-:W-:Y:S01]  /*9710*/  IMAD R6, R4, UR4, RZ ;  /* 0x0000000404067c24 */ /* 0x000fe2000f8e02ff */
[----:B------:R-:W-:Y:S01]  /*9720*/  ISETP.NE.AND.EX P1, PT, RZ, UR9, PT, P1 ;  /* 0x00000009ff007c0c */ /* 0x000fe2000bf25310 */
[----:B------:R-:W-:Y:S01]  /*9730*/  IMAD.WIDE.U32 R4, R7, UR4, R16 ;  /* 0x0000000407047c25 */ /* 0x000fe2000f8e0010 */
[----:B------:R-:W-:-:S03]  /*9740*/  ULDC UR4, c[0x0][0x150] ;  /* 0x0000540000047ab9 */ /* 0x000fc60000000800 */
[----:B------:R-:W-:Y:S02]  /*9750*/  IMAD R7, R7, UR5, R6 ;  /* 0x0000000507077c24 */ /* 0x000fe4000f8e0206 */
[----:B------:R-:W-:Y:S01]  /*9760*/  FMUL R6, R9, UR4 ;  /* 0x0000000409067c20 */ /* 0x000fe20008400000 */
[----:B------:R-:W-:Y:S01]  /*9770*/  ULDC UR4, c[0x0][0x618] ;  /* 0x0001860000047ab9 */ /* 0x000fe20000000800 */
[----:B------:R-:W-:Y:S01]  /*9780*/  ULDC UR5, c[0x0][0x154] ;  /* 0x0000550000057ab9 */ /* 0x000fe20000000800 */
[----:B------:R-:W-:-:S03]  /*9790*/  IMAD.IADD R5, R5, 0x1, R7 ;  /* 0x0000000105057824 */ /* 0x000fc600078e0207 */
[----:B------:R-:W3:Y:S02]  /*97a0*/  F2I.U32.TRUNC.NTZ R6, R6 ;  /* 0x0000000600067305 */ /* 0x000ee4000020f000 */
[----:B------:R-:W-:Y:S02]  /*97b0*/  SHF.R.U64 R9, R4, UR4, R5 ;  /* 0x0000000404097c19 */ /* 0x000fe40008001205 */
[----:B-1----:R-:W-:-:S05]  /*97c0*/  I2FP.F32.U32 R4, R14 ;  /* 0x0000000e00047245 */ /* 0x002fca0000201000 */
[----:B------:R-:W-:Y:S01]  /*97d0*/  FMUL R22, R4, UR5 ;  /* 0x0000000504167c20 */ /* 0x000fe20008400000 */
[----:B------:R-:W-:Y:S01]  /*97e0*/  SHF.R.U32.HI R4, RZ, UR4, R5 ;  /* 0x00000004ff047c19 */ /* 0x000fe20008011605 */
[----:B------:R-:W-:-:S03]  /*97f0*/  ULDC UR4, c[0x0][0x658] ;  /* 0x0001960000047ab9 */ /* 0x000fc60000000800 */
[--C-:B------:R-:W-:Y:S01]  /*9800*/  SHF.R.U64 R20, R9, UR6, R4.reuse ;  /* 0x0000000609147c19 */ /* 0x100fe20008001204 */
[----:B------:R-:W1:Y:S01]  /*9810*/  F2I.U32.TRUNC.NTZ R22, R22 ;  /* 0x0000001600167305 */ /* 0x000e62000020f000 */
[----:B------:R-:W-:Y:S01]  /*9820*/  SHF.R.U32.HI R5, RZ, UR6, R4 ;  /* 0x00000006ff057c19 */ /* 0x000fe20008011604 */
[----:B---3--:R-:W-:-:S03]  /*9830*/  IMAD.MOV R6, RZ, RZ, -R6 ;  /* 0x000000ffff067224 */ /* 0x008fc600078e0a06 */
[----:B------:R-:W-:Y:S01]  /*9840*/  SHF.R.U64 R18, R20, UR4, R5 ;  /* 0x0000000414127c19 */ /* 0x000fe20008001205 */
[----:B--2---:R-:W-:Y:S01]  /*9850*/  IMAD R15, R24, R6, R15 ;  /* 0x00000006180f7224 */ /* 0x004fe200078e020f */
[----:B------:R-:W-:-:S03]  /*9860*/  SHF.R.U32.HI R23, RZ, UR4, R5 ;  /* 0x00000004ff177c19 */ /* 0x000fc60008011605 */
[----:B------:R-:W-:Y:S02]  /*9870*/  IMAD.MOV.U32 R4, RZ, RZ, R18 ;  /* 0x000000ffff047224 */ /* 0x000fe400078e0012 */
[----:B------:R-:W-:Y:S01]  /*9880*/  IMAD.MOV.U32 R5, RZ, RZ, R23 ;  /* 0x000000ffff057224 */ /* 0x000fe200078e0017 */
[----:B-1----:R-:W-:Y:S06]  /*9890*/  @!P1 BRA `(.L_x_301) ;  /* 0x0000000000289947 */ /* 0x002fec0003800000 */
[----:B------:R-:W-:Y:S02]  /*98a0*/  ULDC UR4, c[0x0][0x64c] ;  /* 0x0001930000047ab9 */ /* 0x000fe40000000800 */
[----:B------:R-:W-:-:S05]  /*98b0*/  IADD3 R5, P1, R18, UR4, RZ ;  /* 0x0000000412057c10 */ /* 0x000fca000ff3e0ff */
[----:B------:R-:W-:-:S04]  /*98c0*/  IMAD.X R23, RZ, RZ, R23, P1 ;  /* 0x000000ffff177224 */ /* 0x000fc800008e0617 */
[----:B------:R-:W-:-:S04]  /*98d0*/  IMAD.WIDE.U32 R6, R23, UR8, RZ ;  /* 0x0000000817067c25 */ /* 0x000fc8000f8e00ff */
[----:B------:R-:W-:-:S04]  /*98e0*/  IMAD.WIDE.U32 R6, P1, R5, UR9, R6 ;  /* 0x0000000905067c25 */ /* 0x000fc8000f820006 */
[----:B------:R-:W-:-:S04]  /*98f0*/  IMAD.WIDE.U32 R4, R5, UR8, RZ ;  /* 0x0000000805047c25 */ /* 0x000fc8000f8e00ff */
[----:B------:R-:W-:Y:S01]  /*9900*/  IMAD.MOV.U32 R4, RZ, RZ, R7 ;  /* 0x000000ffff047224 */ /* 0x000fe200078e0007 */
[----:B------:R-:W-:Y:S01]  /*9910*/  IADD3 RZ, P3, R5, R6, RZ ;  /* 0x0000000605ff7210 */ /* 0x000fe20007f7e0ff */
[----:B------:R-:W-:-:S04]  /*9920*/  IMAD.X R5, RZ, RZ, RZ, P1 ;  /* 0x000000ffff057224 */ /* 0x000fc800008e06ff */
[----:B------:R-:W-:-:S08]  /*9930*/  IMAD.WIDE.U32.X R4, R23, UR9, R4, P3 ;  /* 0x0000000917047c25 */ /* 0x000fd000098e0404 */
.L_x_301:
[----:B------:R-:W-:Y:S01]  /*9940*/  ISETP.NE.AND P1, PT, R2, 0x1, PT ;  /* 0x000000010200780c */ /* 0x000fe20003f25270 */
[----:B------:R-:W-:Y:S01]  /*9950*/  ULDC UR4, c[0x0][0x648] ;  /* 0x0001920000047ab9 */ /* 0x000fe20000000800 */
[----:B------:R-:W-:Y:S01]  /*9960*/  LOP3.LUT R20, R20, UR17, RZ, 0xc0, !PT ;  /* 0x0000001114147c12 */ /* 0x000fe2000f8ec0ff */
[----:B------:R-:W-:Y:S01]  /*9970*/  IMAD.MOV R22, RZ, RZ, -R22 ;  /* 0x000000ffff167224 */ /* 0x000fe200078e0a16 */
[----:B------:R-:W-:Y:S01]  /*9980*/  SHF.R.U64 R5, R4, UR4, R5 ;  /* 0x0000000404057c19 */ /* 0x000fe20008001205 */
[----:B------:R-:W-:Y:S01]  /*9990*/  ULDC UR4, c[0x0][0x638] ;  /* 0x00018e0000047ab9 */ /* 0x000fe20000000800 */
[----:B------:R-:W-:Y:S01]  /*99a0*/  LOP3.LUT R9, R9, UR16, RZ, 0xc0, !PT ;  /* 0x0000001009097c12 */ /* 0x000fe2000f8ec0ff */
[----:B------:R-:W-:Y:S01]  /*99b0*/  ULDC UR5, c[0x0][0x610] ;  /* 0x0001840000057ab9 */ /* 0x000fe20000000800 */
[----:B------:R-:W-:Y:S02]  /*99c0*/  IMAD.MOV.U32 R4, RZ, RZ, 0x1 ;  /* 0x00000001ff047424 */ /* 0x000fe400078e00ff */
[----:B------:R-:W-:-:S02]  /*99d0*/  IMAD.MOV R7, RZ, RZ, -R5 ;  /* 0x000000ffff077224 */ /* 0x000fc400078e0a05 */
[----:B------:R-:W-:Y:S02]  /*99e0*/  IMAD R20, R5, UR18, R20 ;  /* 0x0000001205147c24 */ /* 0x000fe4000f8e0214 */
[----:B0-----:R-:W-:Y:S02]  /*99f0*/  @P1 IMAD R15, R21, R22, R14 ;  /* 0x00000016150f1224 */ /* 0x001fe400078e020e */
[----:B------:R-:W-:Y:S01]  /*9a00*/  IMAD R18, R7, UR4, R18 ;  /* 0x0000000407127c24 */ /* 0x000fe2000f8e0212 */
[----:B------:R-:W-:Y:S01]  /*9a10*/  ULDC UR4, c[0x0][0x600] ;  /* 0x0001800000047ab9 */ /* 0x000fe20000000800 */
[----:B------:R-:W-:Y:S02]  /*9a20*/  IMAD R15, R20, UR5, R15 ;  /* 0x00000005140f7c24 */ /* 0x000fe4000f8e020f */
[----:B------:R-:W-:-:S05]  /*9a30*/  IMAD R18, R18, UR4, R9 ;  /* 0x0000000412127c24 */ /* 0x000fca000f8e0209 */
[----:B------:R-:W-:Y:S02]  /*9a40*/  SEL R9, R18, R15, !P1 ;  /* 0x0000000f12097207 */ /* 0x000fe40004800000 */
[----:B------:R-:W-:-:S07]  /*9a50*/  SEL R7, R15, R18, !P1 ;  /* 0x000000120f077207 */ /* 0x000fce0004800000 */
.L_x_299:
[----:B------:R-:W-:Y:S05]  /*9a60*/  BSYNC B1 ;  /* 0x0000000000017941 */ /* 0x000fea0003800000 */
.L_x_298:
[----:B------:R-:W-:-:S13]  /*9a70*/  LOP3.LUT P1, RZ, R4, 0xff, RZ, 0xc0, !PT ;  /* 0x000000ff04ff7812 */ /* 0x000fda000782c0ff */
[----:B------:R-:W-:Y:S05]  /*9a80*/  @P1 BRA `(.L_x_302) ;  /* 0xfffffff4004c1947 */ /* 0x000fea000383ffff */
[----:B------:R-:W-:Y:S05]  /*9a90*/  BSYNC B0 ;  /* 0x0000000000007941 */ /* 0x000fea0003800000 */
.L_x_290:
[----:B------:R-:W-:-:S03]  /*9aa0*/  UMOV UR4, 0xffffffff ;  /* 0xffffffff00047882 */ /* 0x000fc60000000000 */
[----:B------:R-:W-:Y:S05]  /*9ab0*/  BRA.DIV UR4, `(.L_x_303) ;  /* 0x00000006043c7947 */ /* 0x000fea000b800000 */
[----:B------:R-:W-:-:S13]  /*9ac0*/  ELECT P6, URZ, PT ;  /* 0x00000000003f782f */ /* 0x000fda00038c0000 */
.L_x_318:
[----:B------:R-:W-:Y:S04]  /*9ad0*/  BSSY B0, `(.L_x_304) ;  /* 0x0000034000007945 */ /* 0x000fe80003800000 */
[----:B------:R-:W-:Y:S05]  /*9ae0*/  @!P6 BRA `(.L_x_305) ;  /* 0x0000000000c8e947 */ /* 0x000fea0003800000 */
[----:B------:R-:W-:-:S04]  /*9af0*/  LOP3.LUT R19, R19, 0x2, RZ, 0xfc, !PT ;  /* 0x0000000213137812 */ /* 0x000fc800078efcff */
[----:B------:R-:W-:-:S13]  /*9b00*/  ISETP.NE.AND P0, PT, R19, 0x3, PT ;  /* 0x000000031300780c */ /* 0x000fda0003f05270 */
[----:B------:R-:W-:Y:S05]  /*9b10*/  @!P0 BRA `(.L_x_306) ;  /* 0x0000000000048947 */ /* 0x000fea0003800000 */
[----:B------:R-:W-:Y:S01]  /*9b20*/  BPT.TRAP 0x1 ;  /* 0x000000040000795c */ /* 0x000fe20000300000 */
.L_x_306:
[----:B------:R-:W0:Y:S01]  /*9b30*/  S2R R3, SR_CgaCtaId ;  /* 0x0000000000037919 */ /* 0x000e220000008800 */
[----:B------:R-:W-:-:S04]  /*9b40*/  MOV R2, 0x400 ;  /* 0x0000040000027802 */ /* 0x000fc80000000f00 */
[----:B0-----:R-:W-:Y:S02]  /*9b50*/  LEA R3, R3, R2, 0x18 ;  /* 0x0000000203037211 */ /* 0x001fe400078ec0ff */
[----:B------:R-:W-:-:S03]  /*9b60*/  SHF.L.U32 R2, R0, 0x1f, RZ ;  /* 0x0000001f00027819 */ /* 0x000fc600000006ff */
[----:B------:R-:W-:-:S04]  /*9b70*/  VIADD R3, R3, 0x28 ;  /* 0x0000002803037836 */ /* 0x000fc80000000000 */
[C---:B------:R-:W-:Y:S02]  /*9b80*/  IMAD R7, R12.reuse, 0x8, R3 ;  /* 0x000000080c077824 */ /* 0x040fe400078e0203 */
[----:B------:R-:W-:Y:S02]  /*9b90*/  VIADD R12, R12, 0x1 ;  /* 0x000000010c0c7836 */ /* 0x000fe40000000000 */
[----:B------:R-:W0:Y:S03]  /*9ba0*/  SYNCS.PHASECHK.TRANS64.TRYWAIT P0, [R7+URZ], R2 ;  /* 0x00000002070075a7 */ /* 0x000e26000800017f */
[----:B------:R-:W-:-:S04]  /*9bb0*/  ISETP.NE.AND P1, PT, R12, 0x5, PT ;  /* 0x000000050c00780c */ /* 0x000fc80003f25270 */
[----:B------:R-:W-:Y:S02]  /*9bc0*/  SEL R5, RZ, 0x1, P1 ;  /* 0x00000001ff057807 */ /* 0x000fe40000800000 */
[----:B------:R-:W-:Y:S02]  /*9bd0*/  SEL R12, R12, RZ, P1 ;  /* 0x000000ff0c0c7207 */ /* 0x000fe40000800000 */
[----:B------:R-:W-:-:S03]  /*9be0*/  LOP3.LUT R5, R0, R5, RZ, 0x3c, !PT ;  /* 0x0000000500057212 */ /* 0x000fc600078e3cff */
[----:B------:R-:W-:Y:S01]  /*9bf0*/  IMAD R9, R12, 0x8, R3 ;  /* 0x000000080c097824 */ /* 0x000fe200078e0203 */
[----:B------:R-:W-:Y:S01]  /*9c00*/  SHF.L.U32 R4, R5, 0x1f, RZ ;  /* 0x0000001f05047819 */ /* 0x000fe200000006ff */
[----:B0-----:R-:W-:Y:S06]  /*9c10*/  @!P0 BRA `(.L_x_307) ;  /* 0x0000000400048947 */ /* 0x001fec0003800000 */
.L_x_319:
[----:B------:R-:W1:Y:S01]  /*9c20*/  SYNCS.PHASECHK.TRANS64.TRYWAIT P0, [R9+URZ], R4 ;  /* 0x00000004090075a7 */ /* 0x000e62000800017f */
[----:B------:R-:W-:-:S05]  /*9c30*/  VIADD R0, R12, 0x1 ;  /* 0x000000010c007836 */ /* 0x000fca0000000000 */
[----:B------:R-:W-:-:S04]  /*9c40*/  ISETP.NE.AND P1, PT, R0, 0x5, PT ;  /* 0x000000050000780c */ /* 0x000fc80003f25270 */
[----:B0-----:R-:W-:Y:S02]  /*9c50*/  SEL R2, RZ, 0x1, P1 ;  /* 0x00000001ff027807 */ /* 0x001fe40000800000 */
[----:B------:R-:W-:Y:S02]  /*9c60*/  SEL R0, R0, RZ, P1 ;  /* 0x000000ff00007207 */ /* 0x000fe40000800000 */
[----:B------:R-:W-:-:S03]  /*9c70*/  LOP3.LUT R7, R5, R2, RZ, 0x3c, !PT ;  /* 0x0000000205077212 */ /* 0x000fc600078e3cff */
[----:B------:R-:W-:Y:S01]  /*9c80*/  IMAD R6, R0, 0x8, R3 ;  /* 0x0000000800067824 */ /* 0x000fe200078e0203 */
[----:B------:R-:W-:Y:S01]  /*9c90*/  SHF.L.U32 R5, R7, 0x1f, RZ ;  /* 0x0000001f07057819 */ /* 0x000fe200000006ff */
[----:B-1----:R-:W-:Y:S06]  /*9ca0*/  @!P0 BRA `(.L_x_308) ;  /* 0x0000000000f48947 */ /* 0x002fec0003800000 */
.L_x_320:
[----:B------:R-:W1:Y:S01]  /*9cb0*/  SYNCS.PHASECHK.TRANS64.TRYWAIT P0, [R6+URZ], R5 ;  /* 0x00000005060075a7 */ /* 0x000e62000800017f */
[----:B------:R-:W-:-:S05]  /*9cc0*/  VIADD R0, R0, 0x1 ;  /* 0x0000000100007836 */ /* 0x000fca0000000000 */
[----:B------:R-:W-:-:S04]  /*9cd0*/  ISETP.NE.AND P1, PT, R0, 0x5, PT ;  /* 0x000000050000780c */ /* 0x000fc80003f25270 */
[----:B------:R-:W-:Y:S02]  /*9ce0*/  SEL R2, RZ, 0x1, P1 ;  /* 0x00000001ff027807 */ /* 0x000fe40000800000 */
[----:B------:R-:W-:Y:S02]  /*9cf0*/  SEL R0, R0, RZ, P1 ;  /* 0x000000ff00007207 */ /* 0x000fe40000800000 */
[----:B------:R-:W-:-:S03]  /*9d00*/  LOP3.LUT R7, R7, R2, RZ, 0x3c, !PT ;  /* 0x0000000207077212 */ /* 0x000fc600078e3cff */
[----:B0-----:R-:W-:Y:S01]  /*9d10*/  IMAD R9, R0, 0x8, R3 ;  /* 0x0000000800097824 */ /* 0x001fe200078e0203 */
[----:B------:R-:W-:Y:S01]  /*9d20*/  SHF.L.U32 R4, R7, 0x1f, RZ ;  /* 0x0000001f07047819 */ /* 0x000fe200000006ff */
[----:B-1----:R-:W-:Y:S06]  /*9d30*/  @!P0 BRA `(.L_x_309) ;  /* 0x0000000000e48947 */ /* 0x002fec0003800000 */
.L_x_321:
[----:B------:R-:W1:Y:S01]  /*9d40*/  SYNCS.PHASECHK.TRANS64.TRYWAIT P0, [R9+URZ], R4 ;  /* 0x00000004090075a7 */ /* 0x000e62000800017f */
[----:B------:R-:W-:-:S05]  /*9d50*/  VIADD R0, R0, 0x1 ;  /* 0x0000000100007836 */ /* 0x000fca0000000000 */
[----:B------:R-:W-:-:S04]  /*9d60*/  ISETP.NE.AND P1, PT, R0, 0x5, PT ;  /* 0x000000050000780c */ /* 0x000fc80003f25270 */
[----:B------:R-:W-:Y:S02]  /*9d70*/  SEL R2, RZ, 0x1, P1 ;  /* 0x00000001ff027807 */ /* 0x000fe40000800000 */
[----:B------:R-:W-:Y:S02]  /*9d80*/  SEL R0, R0, RZ, P1 ;  /* 0x000000ff00007207 */ /* 0x000fe40000800000 */
[----:B------:R-:W-:Y:S01]  /*9d90*/  LOP3.LUT R2, R7, R2, RZ, 0x3c, !PT ;  /* 0x0000000207027212 */ /* 0x000fe200078e3cff */
[----:B-1----:R-:W-:Y:S06]  /*9da0*/  @!P0 BRA `(.L_x_310) ;  /* 0x0000000000dc8947 */ /* 0x002fec0003800000 */
.L_x_322:
[----:B------:R-:W-:Y:S01]  /*9db0*/  IMAD R3, R0, 0x8, R3 ;  /* 0x0000000800037824 */ /* 0x000fe200078e0203 */
[----:B------:R-:W-:-:S07]  /*9dc0*/  SHF.L.U32 R0, R2, 0x1f, RZ ;  /* 0x0000001f02007819 */ /* 0x000fce00000006ff */
.L_x_311:
[----:B--2---:R2:W3:Y:S02]  /*9dd0*/  SYNCS.PHASECHK.TRANS64.TRYWAIT P0, [R3+URZ], R0 ;  /* 0x00000000030075a7 */ /* 0x0044e4000800017f */
[----:B---3--:R-:W-:Y:S05]  /*9de0*/  @!P0 NANOSLEEP.SYNCS 0x989680 ;  /* 0x009896800000895d */ /* 0x008fea0003900000 */
[----:B------:R-:W3:Y:S02]  /*9df0*/  @!P0 SYNCS.PHASECHK.TRANS64 P0, [R3+URZ], R0 ;  /* 0x00000000030085a7 */ /* 0x000ee4000800007f */
[----:B---3--:R-:W-:Y:S05]  /*9e00*/  @!P0 BRA `(.L_x_311) ;  /* 0xfffffffc00f08947 */ /* 0x008fea000383ffff */
.L_x_305:
[----:B------:R-:W-:Y:S05]  /*9e10*/  BSYNC B0 ;  /* 0x0000000000007941 */ /* 0x000fea0003800000 */
.L_x_304:
[----:B------:R-:W-:Y:S05]  /*9e20*/  EXIT ;  /* 0x000000000000794d */ /* 0x000fea0003800000 */
.L_x_17:
[----:B---3--:R3:W4:Y:S02]  /*9e30*/  SYNCS.PHASECHK.TRANS64.TRYWAIT P1, [R3+URZ], R0 ;  /* 0x00000000030075a7 */ /* 0x008724000802017f */
[----:B----4-:R-:W-:Y:S05]  /*9e40*/  @!P1 NANOSLEEP.SYNCS 0x989680 ;  /* 0x009896800000995d */ /* 0x010fea0003900000 */
[----:B------:R-:W4:Y:S02]  /*9e50*/  @!P1 SYNCS.PHASECHK.TRANS64 P1, [R3+URZ], R0 ;  /* 0x00000000030095a7 */ /* 0x000f24000802007f */
[----:B----4-:R-:W-:Y:S05]  /*9e60*/  @!P1 BRA `(.L_x_17) ;  /* 0xfffffffc00f09947 */ /* 0x010fea000383ffff */
[----:B------:R-:W-:Y:S05]  /*9e70*/  BRA `(.L_x_16) ;  /* 0xffffff7000ec7947 */ /* 0x000fea000383ffff */
.L_x_22:
[----:B-1----:R-:W-:-:S04]  /*9e80*/  IMAD.U32 R4, RZ, RZ, UR8 ;  /* 0x00000008ff047e24 */ /* 0x002fc8000f8e00ff */
[----:B------:R1:W2:Y:S03]  /*9e90*/  SYNCS.PHASECHK.TRANS64.TRYWAIT P1, [R4+URZ], R3 ;  /* 0x00000003040075a7 */ /* 0x0002a6000802017f */
[----:B--2---:R-:W-:Y:S05]  /*9ea0*/  @!P1 NANOSLEEP.SYNCS 0x989680 ;  /* 0x009896800000995d */ /* 0x004fea0003900000 */
[----:B------:R-:W2:Y:S02]  /*9eb0*/  @!P1 SYNCS.PHASECHK.TRANS64 P1, [R4+URZ], R3 ;  /* 0x00000003040095a7 */ /* 0x000ea4000802007f */
[----:B--2---:R-:W-:Y:S05]  /*9ec0*/  @!P1 BRA `(.L_x_22) ;  /* 0xfffffffc00ec9947 */ /* 0x004fea000383ffff */
[----:B------:R-:W-:Y:S05]  /*9ed0*/  BRA `(.L_x_21) ;  /* 0xffffff7400d87947 */ /* 0x000fea000383ffff */
.L_x_291:
[----:B------:R-:W-:Y:S01]  /*9ee0*/  BSSY B1, `(.L_x_312) ;  /* 0x0000006000017945 */ /* 0x000fe20003800000 */
[----:B------:R-:W-:-:S07]  /*9ef0*/  IMAD.MOV.U32 R15, RZ, RZ, -0x1 ;  /* 0xffffffffff0f7424 */ /* 0x000fce00078e00ff */
[----:B------:R-:W-:Y:S05]  /*9f00*/  WARPSYNC.COLLECTIVE R15, `(.L_x_313) ;  /* 0x000000000f0c7348 */ /* 0x000fea0003c00000 */
[----:B------:R-:W-:Y:S02]  /*9f10*/  ELECT P6, UR62, PT ;  /* 0x00000000003e782f */ /* 0x000fe400038c0000 */
[----:B------:R-:W-:Y:S01]  /*9f20*/  MOV R14, UR62 ;  /* 0x0000003e000e7c02 */ /* 0x000fe20008000f00 */
[----:B------:R-:W-:Y:S10]  /*9f30*/  ENDCOLLECTIVE ;  /* 0x000000000000791b */ /* 0x000ff40003800000 */
.L_x_313:
[----:B------:R-:W-:Y:S05]  /*9f40*/  BSYNC B1 ;  /* 0x0000000000017941 */ /* 0x000fea0003800000 */
.L_x_312:
[----:B------:R-:W-:Y:S05]  /*9f50*/  BRA `(.L_x_314) ;  /* 0xfffffff000247947 */ /* 0x000fea000383ffff */
.L_x_294:
[----:B0-----:R0:W1:Y:S02]  /*9f60*/  SYNCS.PHASECHK.TRANS64.TRYWAIT P1, [R14+URZ+0x28], R7 ;  /* 0x000028070e0075a7 */ /* 0x001064000802017f */
[----:B-1----:R-:W-:Y:S05]  /*9f70*/  @!P1 NANOSLEEP.SYNCS 0x989680 ;  /* 0x009896800000995d */ /* 0x002fea0003900000 */
[----:B------:R-:W1:Y:S02]  /*9f80*/  @!P1 SYNCS.PHASECHK.TRANS64 P1, [R14+URZ+0x28], R7 ;  /* 0x000028070e0095a7 */ /* 0x000e64000802007f */
[----:B-1----:R-:W-:Y:S05]  /*9f90*/  @!P1 BRA `(.L_x_294) ;  /* 0xfffffffc00f09947 */ /* 0x002fea000383ffff */
[----:B------:R-:W-:Y:S05]  /*9fa0*/  BRA `(.L_x_315) ;  /* 0xfffffff000587947 */ /* 0x000fea000383ffff */
.L_x_303:
[----:B------:R-:W-:Y:S01]  /*9fb0*/  BSSY B0, `(.L_x_316) ;  /* 0x0000006000007945 */ /* 0x000fe20003800000 */
[----:B------:R-:W-:-:S07]  /*9fc0*/  IMAD.MOV.U32 R15, RZ, RZ, -0x1 ;  /* 0xffffffffff0f7424 */ /* 0x000fce00078e00ff */
[----:B------:R-:W-:Y:S05]  /*9fd0*/  WARPSYNC.COLLECTIVE R15, `(.L_x_317) ;  /* 0x000000000f0c7348 */ /* 0x000fea0003c00000 */
[----:B------:R-:W-:Y:S02]  /*9fe0*/  ELECT P6, UR62, PT ;  /* 0x00000000003e782f */ /* 0x000fe400038c0000 */
[----:B------:R-:W-:Y:S01]  /*9ff0*/  MOV R14, UR62 ;  /* 0x0000003e000e7c02 */ /* 0x000fe20008000f00 */
[----:B------:R-:W-:Y:S10]  /*a000*/  ENDCOLLECTIVE ;  /* 0x000000000000791b */ /* 0x000ff40003800000 */
.L_x_317:
[----:B------:R-:W-:Y:S05]  /*a010*/  BSYNC B0 ;  /* 0x0000000000007941 */ /* 0x000fea0003800000 */
.L_x_316:
[----:B------:R-:W-:Y:S05]  /*a020*/  BRA `(.L_x_318) ;  /* 0xfffffff800a87947 */ /* 0x000fea000383ffff */
.L_x_307:
[----:B0-----:R0:W1:Y:S02]  /*a030*/  SYNCS.PHASECHK.TRANS64.TRYWAIT P0, [R7+URZ], R2 ;  /* 0x00000002070075a7 */ /* 0x001064000800017f */
[----:B-1----:R-:W-:Y:S05]  /*a040*/  @!P0 NANOSLEEP.SYNCS 0x989680 ;  /* 0x009896800000895d */ /* 0x002fea0003900000 */
[----:B------:R-:W1:Y:S02]  /*a050*/  @!P0 SYNCS.PHASECHK.TRANS64 P0, [R7+URZ], R2 ;  /* 0x00000002070085a7 */ /* 0x000e64000800007f */
[----:B-1----:R-:W-:Y:S05]  /*a060*/  @!P0 BRA `(.L_x_307) ;  /* 0xfffffffc00f08947 */ /* 0x002fea000383ffff */
[----:B------:R-:W-:Y:S05]  /*a070*/  BRA `(.L_x_319) ;  /* 0xfffffff800e87947 */ /* 0x000fea000383ffff */
.L_x_308:
[----:B0-----:R0:W1:Y:S02]  /*a080*/  SYNCS.PHASECHK.TRANS64.TRYWAIT P0, [R9+URZ], R4 ;  /* 0x00000004090075a7 */ /* 0x001064000800017f */
[----:B-1----:R-:W-:Y:S05]  /*a090*/  @!P0 NANOSLEEP.SYNCS 0x989680 ;  /* 0x009896800000895d */ /* 0x002fea0003900000 */
[----:B------:R-:W1:Y:S02]  /*a0a0*/  @!P0 SYNCS.PHASECHK.TRANS64 P0, [R9+URZ], R4 ;  /* 0x00000004090085a7 */ /* 0x000e64000800007f */
[----:B-1----:R-:W-:Y:S05]  /*a0b0*/  @!P0 BRA `(.L_x_308) ;  /* 0xfffffffc00f08947 */ /* 0x002fea000383ffff */
[----:B------:R-:W-:Y:S05]  /*a0c0*/  BRA `(.L_x_320) ;  /* 0xfffffff800f87947 */ /* 0x000fea000383ffff */
.L_x_309:
[----:B0-----:R0:W1:Y:S02]  /*a0d0*/  SYNCS.PHASECHK.TRANS64.TRYWAIT P0, [R6+URZ], R5 ;  /* 0x00000005060075a7 */ /* 0x001064000800017f */
[----:B-1----:R-:W-:Y:S05]  /*a0e0*/  @!P0 NANOSLEEP.SYNCS 0x989680 ;  /* 0x009896800000895d */ /* 0x002fea0003900000 */
[----:B------:R-:W1:Y:S02]  /*a0f0*/  @!P0 SYNCS.PHASECHK.TRANS64 P0, [R6+URZ], R5 ;  /* 0x00000005060085a7 */ /* 0x000e64000800007f */
[----:B-1----:R-:W-:Y:S05]  /*a100*/  @!P0 BRA `(.L_x_309) ;  /* 0xfffffffc00f08947 */ /* 0x002fea000383ffff */
[----:B------:R-:W-:Y:S05]  /*a110*/  BRA `(.L_x_321) ;  /* 0xfffffffc00087947 */ /* 0x000fea000383ffff */
.L_x_310:
[----:B-1----:R1:W2:Y:S02]  /*a120*/  SYNCS.PHASECHK.TRANS64.TRYWAIT P0, [R9+URZ], R4 ;  /* 0x00000004090075a7 */ /* 0x0022a4000800017f */
[----:B--2---:R-:W-:Y:S05]  /*a130*/  @!P0 NANOSLEEP.SYNCS 0x989680 ;  /* 0x009896800000895d */ /* 0x004fea0003900000 */
[----:B------:R-:W2:Y:S02]  /*a140*/  @!P0 SYNCS.PHASECHK.TRANS64 P0, [R9+URZ], R4 ;  /* 0x00000004090085a7 */ /* 0x000ea4000800007f */
[----:B--2---:R-:W-:Y:S05]  /*a150*/  @!P0 BRA `(.L_x_310) ;  /* 0xfffffffc00f08947 */ /* 0x004fea000383ffff */
[----:B------:R-:W-:Y:S05]  /*a160*/  BRA `(.L_x_322) ;  /* 0xfffffffc00107947 */ /* 0x000fea000383ffff */
.L_x_323:
[----:B------:R-:W-:-:S00]  /*a170*/  BRA `(.L_x_323) ;  /* 0xfffffffc00fc7947 */ /* 0x000fc0000383ffff */
[----:B------:R-:W-:-:S00]  /*a180*/  NOP ;  /* 0x0000000000007918 */ /* 0x000fc00000000000 */
[----:B------:R-:W-:-:S00]  /*a190*/  NOP ;  /* 0x0000000000007918 */ /* 0x000fc00000000000 */
[----:B------:R-:W-:-:S00]  /*a1a0*/  NOP ;  /* 0x0000000000007918 */ /* 0x000fc00000000000 */
[----:B------:R-:W-:-:S00]  /*a1b0*/  NOP ;  /* 0x0000000000007918 */ /* 0x000fc00000000000 */
[----:B------:R-:W-:-:S00]  /*a1c0*/  NOP ;  /* 0x0000000000007918 */ /* 0x000fc00000000000 */
[----:B------:R-:W-:-:S00]  /*a1d0*/  NOP ;  /* 0x0000000000007918 */ /* 0x000fc00000000000 */
[----:B------:R-:W-:-:S00]  /*a1e0*/  NOP ;  /* 0x0000000000007918 */ /* 0x000fc00000000000 */
[----:B------:R-:W-:-:S00]  /*a1f0*/  NOP ;  /* 0x0000000000007918 */ /* 0x000fc00000000000 */
.L_x_324:


//--------------------- .nv.global.init           --------------------------
	.section	.nv.global.init,"aw",@progbits
.nv.global.init:
	.type		$str$22,@object
	.size		$str$22,($str$23 - $str$22)
$str$22:
        /*0000*/ 	.byte	0x6b, 0x5f, 0x74, 0x69, 0x6c, 0x65, 0x5f, 0x63, 0x6f, 0x75, 0x6e, 0x74, 0x20, 0x3e, 0x3d, 0x20
        /*0010*/ 	.byte	0x31, 0x00
	.type		$str$23,@object
	.size		$str$23,(__unnamed_1 - $str$23)
$str$23:
        /*0012*/ 	.byte	0x2f, 0x74, 0x6d, 0x70, 0x2f, 0x63, 0x75, 0x74, 0x6c, 0x61, 0x73, 0x73, 0x5f, 0x73, 0x77, 0x65
        /*0022*/ 	.byte	0x65, 0x70, 0x5f, 0x73, 0x72, 0x63, 0x2f, 0x69, 0x6e, 0x63, 0x6c, 0x75, 0x64, 0x65, 0x2f, 0x63
        /*0032*/ 	.byte	0x75, 0x74, 0x6c, 0x61, 0x73, 0x73, 0x2f, 0x67, 0x65, 0x6d, 0x6d, 0x2f, 0x63, 0x6f, 0x6c, 0x6c
        /*0042*/ 	.byte	0x65, 0x63, 0x74, 0x69, 0x76, 0x65, 0x2f, 0x73, 0x6d, 0x39, 0x30, 0x5f, 0x6d, 0x6d, 0x61, 0x5f
        /*0052*/ 	.byte	0x74, 0x6d, 0x61, 0x5f, 0x67, 0x6d, 0x6d, 0x61, 0x5f, 0x73, 0x73, 0x5f, 0x77, 0x61, 0x72, 0x70
        /*0062*/ 	.byte	0x73, 0x70, 0x65, 0x63, 0x69, 0x61, 0x6c, 0x69, 0x7a, 0x65, 0x64, 0x2e, 0x68, 0x70, 0x70, 0x00
	.type		__unnamed_1,@object
	.size		__unnamed_1,(.L_0 - __unnamed_1)
__unnamed_1:
        /*0072*/ 	.byte	0x76, 0x6f, 0x69, 0x64, 0x20, 0x63, 0x75, 0x74, 0x6c, 0x61, 0x73, 0x73, 0x3a, 0x3a, 0x67, 0x65
        /* <DEDUP_REMOVED lines=175> */
        /*0b72*/ 	.byte	0x74, 0x79, 0x5d, 0x00
.L_0:


//--------------------- .nv.shared._ZN7cutlass13device_kernelINS_4gemm6kernel13GemmUniversalIN4cute5tupleIJiiiiEEENS1_10collective13CollectiveMmaINS1_34MainloopSm90TmaGmmaWarpSpecializedILi5ENS5_IJNS4_1CILi1EEESB_SB_EEENS1_35KernelTmaWarpSpecializedCooperativeEEENS5_IJNSA_ILi128EEENSA_ILi256EEENSA_ILi32EEEEEEfNS5_IJlSB_lEEEfSJ_NS4_8TiledMMAINS4_8MMA_AtomIJNS4_4SM904GMMA30MMA_64x256x8_F32TF32TF32_SS_TNILNSN_7ScaleInE1ELSP_1EEEEEENS4_6LayoutINS5_IJNSA_ILi2EEESB_SB_EEENS5_IJSB_NSA_ILi0EEESV_EEEEENS5_IJNS4_10UnderscoreESY_SY_EEEEENS4_13SM90_TMA_LOADENS4_14ComposedLayoutINS4_7SwizzleILi3ELi4ELi3EEENS4_18smem_ptr_flag_bitsILi32EEENSS_INS5_IJNSA_ILi8EEESH_EEENS5_IJSH_SB_EEEEEEEvNS4_8identityES11_S1B_vS1C_EENS_8epilogue10collective6detail29Sm90TmaWarpSpecializedAdapterINS1F_15DefaultEpilogueIfSJ_SJ_NS1E_6thread17LinearCombinationIfLi1EffLNS1J_9ScaleType4KindE0ELNS_15FloatRoundStyleE2EfEENS1_15EpilogueDefaultEEEEEvvEEEEvNT_6ParamsE --------------------------
	.section	.nv.shared._ZN7cutlass13device_kernelINS_4gemm6kernel13GemmUniversalIN4cute5tupleIJiiiiEEENS1_10collective13CollectiveMmaINS1_34MainloopSm90TmaGmmaWarpSpecializedILi5ENS5_IJNS4_1CILi1EEESB_SB_EEENS1_35KernelTmaWarpSpecializedCooperativeEEENS5_IJNSA_ILi128EEENSA_ILi256EEENSA_ILi32EEEEEEfNS5_IJlSB_lEEEfSJ_NS4_8TiledMMAINS4_8MMA_AtomIJNS4_4SM904GMMA30MMA_64x256x8_F32TF32TF32_SS_TNILNSN_7ScaleInE1ELSP_1EEEEEENS4_6LayoutINS5_IJNSA_ILi2EEESB_SB_EEENS5_IJSB_NSA_ILi0EEESV_EEEEENS5_IJNS4_10UnderscoreESY_SY_EEEEENS4_13SM90_TMA_LOADENS4_14ComposedLayoutINS4_7SwizzleILi3ELi4ELi3EEENS4_18smem_ptr_flag_bitsILi32EEENSS_INS5_IJNSA_ILi8EEESH_EEENS5_IJSH_SB_EEEEEEEvNS4_8identityES11_S1B_vS1C_EENS_8epilogue10collective6detail29Sm90TmaWarpSpecializedAdapterINS1F_15DefaultEpilogueIfSJ_SJ_NS1E_6thread17LinearCombinationIfLi1EffLNS1J_9ScaleType4KindE0ELNS_15FloatRoundStyleE2EfEENS1_15EpilogueDefaultEEEEEvvEEEEvNT_6ParamsE,"aw",@nobits
	.sectionflags	@""
	.align	16
	.zero		1024


//--------------------- .nv.shared.reserved.0     --------------------------
	.section	.nv.shared.reserved.0,"aw",@nobits
	.weak		__nv_reservedSMEM_offset_0_alias
	.size		__nv_reservedSMEM_offset_0_alias, 0, 0
	.other		__nv_reservedSMEM_offset_0_alias,@"STO_CUDA_RESERVED_SHARED STV_DEFAULT"
__nv_reservedSMEM_offset_0_alias:
	.zero		0


//--------------------- .nv.global                --------------------------
	.section	.nv.global,"aw",@nobits
.nv.global:
	.type		_ZN40_INTERNAL_a8d7ccce_4_k_cu_d8dedaec_252884cute1_E,@object
	.size		_ZN40_INTERNAL_a8d7ccce_4_k_cu_d8dedaec_252884cute1_E,(_ZN40_INTERNAL_a8d7ccce_4_k_cu_d8dedaec_252884cuda3std3__45__cpo6cbeginE - _ZN40_INTERNAL_a8d7ccce_4_k_cu_d8dedaec_252884cute1_E)
_ZN40_INTERNAL_a8d7ccce_4_k_cu_d8dedaec_252884cute1_E:
	.zero		1
	.type		_ZN40_INTERNAL_a8d7ccce_4_k_cu_d8dedaec_252884cuda3std3__45__cpo6cbeginE,@object
	.size		_ZN40_INTERNAL_a8d7ccce_4_k_cu_d8dedaec_252884cuda3std3__45__cpo6cbeginE,(_ZN40_INTERNAL_a8d7ccce_4_k_cu_d8dedaec_252884cuda3std3__48in_placeE - _ZN40_INTERNAL_a8d7ccce_4_k_cu_d8dedaec_252884cuda3std3__45__cpo6cbeginE)
_ZN40_INTERNAL_a8d7ccce_4_k_cu_d8dedaec_252884cuda3std3__45__cpo6cbeginE:
	.zero		1
	.type		_ZN40_INTERNAL_a8d7ccce_4_k_cu_d8dedaec_252884cuda3std3__48in_placeE,@object
	.size		_ZN40_INTERNAL_a8d7ccce_4_k_cu_d8dedaec_252884cuda3std3__48in_placeE,(_ZN40_INTERNAL_a8d7ccce_4_k_cu_d8dedaec_252884cuda3std6ranges3__45__cpo9iter_moveE - _ZN40_INTERNAL_a8d7ccce_4_k_cu_d8dedaec_252884cuda3std3__48in_placeE)
_ZN40_INTERNAL_a8d7ccce_4_k_cu_d8dedaec_252884cuda3std3__48in_placeE:
	.zero		1
	.type		_ZN40_INTERNAL_a8d7ccce_4_k_cu_d8dedaec_252884cuda3std6ranges3__45__cpo9iter_moveE,@object
	.size		_ZN40_INTERNAL_a8d7ccce_4_k_cu_d8dedaec_252884cuda3std6ranges3__45__cpo9iter_moveE,(_ZN40_INTERNAL_a8d7ccce_4_k_cu_d8dedaec_252884cuda3std3__45__cpo5beginE - _ZN40_INTERNAL_a8d7ccce_4_k_cu_d8dedaec_252884cuda3std6ranges3__45__cpo9iter_moveE)
_ZN40_INTERNAL_a8d7ccce_4_k_cu_d8dedaec_252884cuda3std6ranges3__45__cpo9iter_moveE:
	.zero		1
	.type		_ZN40_INTERNAL_a8d7ccce_4_k_cu_d8dedaec_252884cuda3std3__45__cpo5beginE,@object
	.size		_ZN40_INTERNAL_a8d7ccce_4_k_cu_d8dedaec_252884cuda3std3__45__cpo5beginE,(_ZN40_INTERNAL_a8d7ccce_4_k_cu_d8dedaec_252884cuda3std3__442_GLOBAL__N__a8d7ccce_4_k_cu_d8dedaec_252886ignoreE - _ZN40_INTERNAL_a8d7ccce_4_k_cu_d8dedaec_252884cuda3std3__45__cpo5beginE)
_ZN40_INTERNAL_a8d7ccce_4_k_cu_d8dedaec_252884cuda3std3__45__cpo5beginE:
	.zero		1
	.type		_ZN40_INTERNAL_a8d7ccce_4_k_cu_d8dedaec_252884cuda3std3__442_GLOBAL__N__a8d7ccce_4_k_cu_d8dedaec_252886ignoreE,@object
	.size		_ZN40_INTERNAL_a8d7ccce_4_k_cu_d8dedaec_252884cuda3std3__442_GLOBAL__N__a8d7ccce_4_k_cu_d8dedaec_252886ignoreE,(_ZN40_INTERNAL_a8d7ccce_4_k_cu_d8dedaec_252884cute7productE - _ZN40_INTERNAL_a8d7ccce_4_k_cu_d8dedaec_252884cuda3std3__442_GLOBAL__N__a8d7ccce_4_k_cu_d8dedaec_252886ignoreE)
_ZN40_INTERNAL_a8d7ccce_4_k_cu_d8dedaec_252884cuda3std3__442_GLOBAL__N__a8d7ccce_4_k_cu_d8dedaec_252886ignoreE:
	.zero		1
	.type		_ZN40_INTERNAL_a8d7ccce_4_k_cu_d8dedaec_252884cute7productE,@object
	.size		_ZN40_INTERNAL_a8d7ccce_4_k_cu_d8dedaec_252884cute7productE,(_ZN40_INTERNAL_a8d7ccce_4_k_cu_d8dedaec_252884cuda3std3__45__cpo3endE - _ZN40_INTERNAL_a8d7ccce_4_k_cu_d8dedaec_252884cute7productE)
_ZN40_INTERNAL_a8d7ccce_4_k_cu_d8dedaec_252884cute7productE:
	.zero		1
	.type		_ZN40_INTERNAL_a8d7ccce_4_k_cu_d8dedaec_252884cuda3std3__45__cpo3endE,@object
	.size		_ZN40_INTERNAL_a8d7ccce_4_k_cu_d8dedaec_252884cuda3std3__45__cpo3endE,(_ZN40_INTERNAL_a8d7ccce_4_k_cu_d8dedaec_252884cuda3std3__419piecewise_constructE - _ZN40_INTERNAL_a8d7ccce_4_k_cu_d8dedaec_252884cuda3std3__45__cpo3endE)
_ZN40_INTERNAL_a8d7ccce_4_k_cu_d8dedaec_252884cuda3std3__45__cpo3endE:
	.zero		1
	.type		_ZN40_INTERNAL_a8d7ccce_4_k_cu_d8dedaec_252884cuda3std3__419piecewise_constructE,@object
	.size		_ZN40_INTERNAL_a8d7ccce_4_k_cu_d8dedaec_252884cuda3std3__419piecewise_constructE,(_ZN40_INTERNAL_a8d7ccce_4_k_cu_d8dedaec_252884cuda3std3__45__cpo4cendE - _ZN40_INTERNAL_a8d7ccce_4_k_cu_d8dedaec_252884cuda3std3__419piecewise_constructE)
_ZN40_INTERNAL_a8d7ccce_4_k_cu_d8dedaec_252884cuda3std3__419piecewise_constructE:
	.zero		1
	.type		_ZN40_INTERNAL_a8d7ccce_4_k_cu_d8dedaec_252884cuda3std3__45__cpo4cendE,@object
	.size		_ZN40_INTERNAL_a8d7ccce_4_k_cu_d8dedaec_252884cuda3std3__45__cpo4cendE,(_ZN40_INTERNAL_a8d7ccce_4_k_cu_d8dedaec_252884cuda3std6ranges3__45__cpo4swapE - _ZN40_INTERNAL_a8d7ccce_4_k_cu_d8dedaec_252884cuda3std3__45__cpo4cendE)
_ZN40_INTERNAL_a8d7ccce_4_k_cu_d8dedaec_252884cuda3std3__45__cpo4cendE:
	.zero		1
	.type		_ZN40_INTERNAL_a8d7ccce_4_k_cu_d8dedaec_252884cuda3std6ranges3__45__cpo4swapE,@object
	.size		_ZN40_INTERNAL_a8d7ccce_4_k_cu_d8dedaec_252884cuda3std6ranges3__45__cpo4swapE,(.L_8 - _ZN40_INTERNAL_a8d7ccce_4_k_cu_d8dedaec_252884cuda3std6ranges3__45__cpo4swapE)
_ZN40_INTERNAL_a8d7ccce_4_k_cu_d8dedaec_252884cuda3std6ranges3__45__cpo4swapE:
	.zero		1
.L_8:


//--------------------- .nv.constant0._ZN7cutlass13device_kernelINS_4gemm6kernel13GemmUniversalIN4cute5tupleIJiiiiEEENS1_10collective13CollectiveMmaINS1_34MainloopSm90TmaGmmaWarpSpecializedILi5ENS5_IJNS4_1CILi1EEESB_SB_EEENS1_35KernelTmaWarpSpecializedCooperativeEEENS5_IJNSA_ILi128EEENSA_ILi256EEENSA_ILi32EEEEEEfNS5_IJlSB_lEEEfSJ_NS4_8TiledMMAINS4_8MMA_AtomIJNS4_4SM904GMMA30MMA_64x256x8_F32TF32TF32_SS_TNILNSN_7ScaleInE1ELSP_1EEEEEENS4_6LayoutINS5_IJNSA_ILi2EEESB_SB_EEENS5_IJSB_NSA_ILi0EEESV_EEEEENS5_IJNS4_10UnderscoreESY_SY_EEEEENS4_13SM90_TMA_LOADENS4_14ComposedLayoutINS4_7SwizzleILi3ELi4ELi3EEENS4_18smem_ptr_flag_bitsILi32EEENSS_INS5_IJNSA_ILi8EEESH_EEENS5_IJSH_SB_EEEEEEEvNS4_8identityES11_S1B_vS1C_EENS_8epilogue10collective6detail29Sm90TmaWarpSpecializedAdapterINS1F_15DefaultEpilogueIfSJ_SJ_NS1E_6thread17LinearCombinationIfLi1EffLNS1J_9ScaleType4KindE0ELNS_15FloatRoundStyleE2EfEENS1_15EpilogueDefaultEEEEEvvEEEEvNT_6ParamsE --------------------------
	.section	.nv.constant0._ZN7cutlass13device_kernelINS_4gemm6kernel13GemmUniversalIN4cute5tupleIJiiiiEEENS1_10collective13CollectiveMmaINS1_34MainloopSm90TmaGmmaWarpSpecializedILi5ENS5_IJNS4_1CILi1EEESB_SB_EEENS1_35KernelTmaWarpSpecializedCooperativeEEENS5_IJNSA_ILi128EEENSA_ILi256EEENSA_ILi32EEEEEEfNS5_IJlSB_lEEEfSJ_NS4_8TiledMMAINS4_8MMA_AtomIJNS4_4SM904GMMA30MMA_64x256x8_F32TF32TF32_SS_TNILNSN_7ScaleInE1ELSP_1EEEEEENS4_6LayoutINS5_IJNSA_ILi2EEESB_SB_EEENS5_IJSB_NSA_ILi0EEESV_EEEEENS5_IJNS4_10UnderscoreESY_SY_EEEEENS4_13SM90_TMA_LOADENS4_14ComposedLayoutINS4_7SwizzleILi3ELi4ELi3EEENS4_18smem_ptr_flag_bitsILi32EEENSS_INS5_IJNSA_ILi8EEESH_EEENS5_IJSH_SB_EEEEEEEvNS4_8identityES11_S1B_vS1C_EENS_8epilogue10collective6detail29Sm90TmaWarpSpecializedAdapterINS1F_15DefaultEpilogueIfSJ_SJ_NS1E_6thread17LinearCombinationIfLi1EffLNS1J_9ScaleType4KindE0ELNS_15FloatRoundStyleE2EfEENS1_15EpilogueDefaultEEEEEvvEEEEvNT_6ParamsE,"a",@progbits
	.sectionflags	@""
	.align	4
.nv.constant0._ZN7cutlass13device_kernelINS_4gemm6kernel13GemmUniversalIN4cute5tupleIJiiiiEEENS1_10collective13CollectiveMmaINS1_34MainloopSm90TmaGmmaWarpSpecializedILi5ENS5_IJNS4_1CILi1EEESB_SB_EEENS1_35KernelTmaWarpSpecializedCooperativeEEENS5_IJNSA_ILi128EEENSA_ILi256EEENSA_ILi32EEEEEEfNS5_IJlSB_lEEEfSJ_NS4_8TiledMMAINS4_8MMA_AtomIJNS4_4SM904GMMA30MMA_64x256x8_F32TF32TF32_SS_TNILNSN_7ScaleInE1ELSP_1EEEEEENS4_6LayoutINS5_IJNSA_ILi2EEESB_SB_EEENS5_IJSB_NSA_ILi0EEESV_EEEEENS5_IJNS4_10UnderscoreESY_SY_EEEEENS4_13SM90_TMA_LOADENS4_14ComposedLayoutINS4_7SwizzleILi3ELi4ELi3EEENS4_18smem_ptr_flag_bitsILi32EEENSS_INS5_IJNSA_ILi8EEESH_EEENS5_IJSH_SB_EEEEEEEvNS4_8identityES11_S1B_vS1C_EENS_8epilogue10collective6detail29Sm90TmaWarpSpecializedAdapterINS1F_15DefaultEpilogueIfSJ_SJ_NS1E_6thread17LinearCombinationIfLi1EffLNS1J_9ScaleType4KindE0ELNS_15FloatRoundStyleE2EfEENS1_15EpilogueDefaultEEEEEvvEEEEvNT_6ParamsE:
	.zero		1664


//--------------------- SYMBOLS --------------------------

	.type		.nv.reservedSmem.offset0,@object
	.size		.nv.reservedSmem.offset0,0x4
	.type		__assertfail,@function
